//
// Generated by NVIDIA NVVM Compiler
//
// Compiler Build ID: CL-36424714
// Cuda compilation tools, release 13.0, V13.0.88
// Based on NVVM 20.0.0
//

.version 9.0
.target sm_100
.address_size 64

	// .globl	_Z19push_relabel_kernelPiS_S_S_S_iiiiS_S_S_

.visible .entry _Z19push_relabel_kernelPiS_S_S_S_iiiiS_S_S_(
	.param .u64 .ptr .align 1 _Z19push_relabel_kernelPiS_S_S_S_iiiiS_S_S__param_0,
	.param .u64 .ptr .align 1 _Z19push_relabel_kernelPiS_S_S_S_iiiiS_S_S__param_1,
	.param .u64 .ptr .align 1 _Z19push_relabel_kernelPiS_S_S_S_iiiiS_S_S__param_2,
	.param .u64 .ptr .align 1 _Z19push_relabel_kernelPiS_S_S_S_iiiiS_S_S__param_3,
	.param .u64 .ptr .align 1 _Z19push_relabel_kernelPiS_S_S_S_iiiiS_S_S__param_4,
	.param .u32 _Z19push_relabel_kernelPiS_S_S_S_iiiiS_S_S__param_5,
	.param .u32 _Z19push_relabel_kernelPiS_S_S_S_iiiiS_S_S__param_6,
	.param .u32 _Z19push_relabel_kernelPiS_S_S_S_iiiiS_S_S__param_7,
	.param .u32 _Z19push_relabel_kernelPiS_S_S_S_iiiiS_S_S__param_8,
	.param .u64 .ptr .align 1 _Z19push_relabel_kernelPiS_S_S_S_iiiiS_S_S__param_9,
	.param .u64 .ptr .align 1 _Z19push_relabel_kernelPiS_S_S_S_iiiiS_S_S__param_10,
	.param .u64 .ptr .align 1 _Z19push_relabel_kernelPiS_S_S_S_iiiiS_S_S__param_11
)
{
	.reg .pred 	%p<23>;
	.reg .b32 	%r<70>;
	.reg .b64 	%rd<59>;

	ld.param.u64 	%rd15, [_Z19push_relabel_kernelPiS_S_S_S_iiiiS_S_S__param_1];
	ld.param.u64 	%rd16, [_Z19push_relabel_kernelPiS_S_S_S_iiiiS_S_S__param_2];
	ld.param.u64 	%rd17, [_Z19push_relabel_kernelPiS_S_S_S_iiiiS_S_S__param_3];
	ld.param.u64 	%rd18, [_Z19push_relabel_kernelPiS_S_S_S_iiiiS_S_S__param_4];
	ld.param.u32 	%r29, [_Z19push_relabel_kernelPiS_S_S_S_iiiiS_S_S__param_6];
	ld.param.u64 	%rd19, [_Z19push_relabel_kernelPiS_S_S_S_iiiiS_S_S__param_11];
	cvta.to.global.u64 	%rd1, %rd16;
	cvta.to.global.u64 	%rd2, %rd15;
	cvta.to.global.u64 	%rd3, %rd17;
	cvta.to.global.u64 	%rd4, %rd18;
	cvta.to.global.u64 	%rd5, %rd19;
	mov.u32 	%r33, %ctaid.x;
	mov.u32 	%r34, %ntid.x;
	mov.u32 	%r35, %tid.x;
	mad.lo.s32 	%r1, %r33, %r34, %r35;
	mov.u32 	%r36, %nctaid.x;
	mul.lo.s32 	%r2, %r34, %r36;
	mov.b32 	%r37, 0;
	st.global.u32 	[%rd5], %r37;
	mov.b32 	%r61, 30;
$L__BB0_1:
	ld.param.u64 	%rd57, [_Z19push_relabel_kernelPiS_S_S_S_iiiiS_S_S__param_10];
	cvta.to.global.u64 	%rd6, %rd57;
	setp.ge.s32 	%p1, %r1, %r29;
	@%p1 bra 	$L__BB0_8;
	mov.u32 	%r62, %r1;
$L__BB0_3:
	ld.param.u32 	%r60, [_Z19push_relabel_kernelPiS_S_S_S_iiiiS_S_S__param_8];
	ld.param.u32 	%r59, [_Z19push_relabel_kernelPiS_S_S_S_iiiiS_S_S__param_7];
	setp.eq.s32 	%p2, %r62, %r59;
	setp.eq.s32 	%p3, %r62, %r60;
	or.pred  	%p4, %p2, %p3;
	@%p4 bra 	$L__BB0_7;
	mul.wide.s32 	%rd20, %r62, 4;
	add.s64 	%rd21, %rd1, %rd20;
	ld.global.u32 	%r38, [%rd21];
	setp.lt.s32 	%p5, %r38, 1;
	@%p5 bra 	$L__BB0_7;
	add.s64 	%rd23, %rd2, %rd20;
	ld.global.u32 	%r39, [%rd23];
	setp.ge.s32 	%p6, %r39, %r29;
	@%p6 bra 	$L__BB0_7;
	ld.param.u64 	%rd55, [_Z19push_relabel_kernelPiS_S_S_S_iiiiS_S_S__param_9];
	atom.global.add.u32 	%r40, [%rd6], 1;
	cvta.to.global.u64 	%rd24, %rd55;
	mul.wide.s32 	%rd25, %r40, 4;
	add.s64 	%rd26, %rd24, %rd25;
	st.global.u32 	[%rd26], %r62;
$L__BB0_7:
	add.s32 	%r62, %r62, %r2;
	setp.lt.s32 	%p7, %r62, %r29;
	@%p7 bra 	$L__BB0_3;
$L__BB0_8:
	bar.sync 	0;
	ld.global.u32 	%r6, [%rd6];
	setp.ne.s32 	%p8, %r6, 0;
	@%p8 bra 	$L__BB0_10;
	mov.b32 	%r58, 1;
	st.global.u32 	[%rd5], %r58;
	bra.uni 	$L__BB0_31;
$L__BB0_10:
	setp.ge.s32 	%p9, %r1, %r6;
	@%p9 bra 	$L__BB0_30;
	mov.u32 	%r63, %r1;
$L__BB0_12:
	ld.param.u64 	%rd56, [_Z19push_relabel_kernelPiS_S_S_S_iiiiS_S_S__param_9];
	ld.param.u64 	%rd53, [_Z19push_relabel_kernelPiS_S_S_S_iiiiS_S_S__param_0];
	cvta.to.global.u64 	%rd27, %rd56;
	mul.wide.s32 	%rd28, %r63, 4;
	add.s64 	%rd29, %rd27, %rd28;
	ld.global.u32 	%r8, [%rd29];
	cvta.to.global.u64 	%rd30, %rd53;
	mul.wide.s32 	%rd31, %r8, 4;
	add.s64 	%rd32, %rd30, %rd31;
	ld.global.u32 	%r66, [%rd32];
	ld.global.u32 	%r10, [%rd32+4];
	setp.ge.s32 	%p10, %r66, %r10;
	add.s64 	%rd7, %rd2, %rd31;
	mov.b32 	%r68, 2147483647;
	@%p10 bra 	$L__BB0_27;
	mov.u32 	%r64, %r66;
$L__BB0_14:
	mul.wide.s32 	%rd8, %r64, 4;
	add.s64 	%rd9, %rd3, %rd8;
	ld.global.u32 	%r12, [%rd9];
	setp.lt.s32 	%p11, %r12, 1;
	@%p11 bra 	$L__BB0_22;
	add.s64 	%rd33, %rd4, %rd8;
	ld.global.u32 	%r13, [%rd33];
	ld.global.u32 	%r42, [%rd7];
	mul.wide.s32 	%rd34, %r13, 4;
	add.s64 	%rd35, %rd2, %rd34;
	ld.global.u32 	%r43, [%rd35];
	add.s32 	%r44, %r43, 1;
	setp.ne.s32 	%p12, %r42, %r44;
	@%p12 bra 	$L__BB0_22;
	ld.param.u64 	%rd54, [_Z19push_relabel_kernelPiS_S_S_S_iiiiS_S_S__param_0];
	mul.wide.s32 	%rd42, %r8, 4;
	add.s64 	%rd10, %rd1, %rd42;
	ld.global.u32 	%r51, [%rd10];
	min.s32 	%r14, %r51, %r12;
	neg.s32 	%r15, %r14;
	atom.global.add.u32 	%r52, [%rd9], %r15;
	cvta.to.global.u64 	%rd43, %rd54;
	add.s64 	%rd45, %rd43, %rd34;
	ld.global.u32 	%r65, [%rd45];
	ld.global.u32 	%r17, [%rd45+4];
	setp.ge.s32 	%p17, %r65, %r17;
	@%p17 bra 	$L__BB0_21;
$L__BB0_17:
	mul.wide.s32 	%rd46, %r65, 4;
	add.s64 	%rd47, %rd4, %rd46;
	ld.global.u32 	%r53, [%rd47];
	setp.eq.s32 	%p18, %r53, %r8;
	@%p18 bra 	$L__BB0_19;
	add.s32 	%r65, %r65, 1;
	setp.lt.s32 	%p19, %r65, %r17;
	@%p19 bra 	$L__BB0_17;
	bra.uni 	$L__BB0_21;
$L__BB0_19:
	setp.eq.s32 	%p20, %r65, -1;
	@%p20 bra 	$L__BB0_21;
	add.s64 	%rd49, %rd3, %rd46;
	atom.global.add.u32 	%r54, [%rd49], %r14;
$L__BB0_21:
	atom.global.add.u32 	%r55, [%rd10], %r15;
	add.s64 	%rd51, %rd1, %rd34;
	atom.global.add.u32 	%r56, [%rd51], %r14;
	bra.uni 	$L__BB0_29;
$L__BB0_22:
	add.s32 	%r64, %r64, 1;
	setp.lt.s32 	%p13, %r64, %r10;
	@%p13 bra 	$L__BB0_14;
	mov.b32 	%r68, 2147483647;
$L__BB0_24:
	cvt.s64.s32 	%rd11, %r66;
	mul.wide.s32 	%rd36, %r66, 4;
	add.s64 	%rd37, %rd3, %rd36;
	ld.global.u32 	%r46, [%rd37];
	setp.lt.s32 	%p14, %r46, 1;
	@%p14 bra 	$L__BB0_26;
	shl.b64 	%rd38, %rd11, 2;
	add.s64 	%rd39, %rd4, %rd38;
	ld.global.u32 	%r47, [%rd39];
	mul.wide.s32 	%rd40, %r47, 4;
	add.s64 	%rd41, %rd2, %rd40;
	ld.global.u32 	%r48, [%rd41];
	min.s32 	%r68, %r48, %r68;
$L__BB0_26:
	add.s32 	%r66, %r66, 1;
	setp.lt.s32 	%p15, %r66, %r10;
	@%p15 bra 	$L__BB0_24;
$L__BB0_27:
	setp.eq.s32 	%p16, %r68, 2147483647;
	@%p16 bra 	$L__BB0_29;
	add.s32 	%r49, %r68, 1;
	atom.global.exch.b32 	%r50, [%rd7], %r49;
$L__BB0_29:
	add.s32 	%r63, %r63, %r2;
	setp.lt.s32 	%p21, %r63, %r6;
	@%p21 bra 	$L__BB0_12;
$L__BB0_30:
	ld.param.u64 	%rd58, [_Z19push_relabel_kernelPiS_S_S_S_iiiiS_S_S__param_10];
	cvta.to.global.u64 	%rd52, %rd58;
	mov.b32 	%r57, 0;
	st.global.u32 	[%rd52], %r57;
	add.s32 	%r61, %r61, -1;
	bar.sync 	0;
	setp.ne.s32 	%p22, %r61, 0;
	@%p22 bra 	$L__BB0_1;
$L__BB0_31:
	ret;

}
	// .globl	_Z8ddefaultPiS_i
.visible .entry _Z8ddefaultPiS_i(
	.param .u64 .ptr .align 1 _Z8ddefaultPiS_i_param_0,
	.param .u64 .ptr .align 1 _Z8ddefaultPiS_i_param_1,
	.param .u32 _Z8ddefaultPiS_i_param_2
)
{
	.reg .pred 	%p<7>;
	.reg .b32 	%r<33>;
	.reg .b64 	%rd<18>;

	ld.param.u64 	%rd3, [_Z8ddefaultPiS_i_param_0];
	ld.param.u64 	%rd4, [_Z8ddefaultPiS_i_param_1];
	ld.param.u32 	%r12, [_Z8ddefaultPiS_i_param_2];
	cvta.to.global.u64 	%rd1, %rd4;
	cvta.to.global.u64 	%rd2, %rd3;
	mov.u32 	%r13, %ctaid.x;
	mov.u32 	%r14, %ntid.x;
	mov.u32 	%r15, %tid.x;
	mad.lo.s32 	%r31, %r13, %r14, %r15;
	mov.u32 	%r16, %nctaid.x;
	mul.lo.s32 	%r2, %r14, %r16;
	setp.ge.s32 	%p1, %r31, %r12;
	@%p1 bra 	$L__BB1_7;
	add.s32 	%r17, %r31, %r2;
	max.s32 	%r18, %r12, %r17;
	setp.lt.s32 	%p2, %r17, %r12;
	selp.u32 	%r19, 1, 0, %p2;
	add.s32 	%r20, %r17, %r19;
	sub.s32 	%r21, %r18, %r20;
	div.u32 	%r22, %r21, %r2;
	add.s32 	%r3, %r22, %r19;
	and.b32  	%r23, %r3, 3;
	setp.eq.s32 	%p3, %r23, 3;
	@%p3 bra 	$L__BB1_4;
	add.s32 	%r24, %r3, 1;
	and.b32  	%r25, %r24, 3;
	neg.s32 	%r29, %r25;
$L__BB1_3:
	.pragma "nounroll";
	mul.wide.s32 	%rd5, %r31, 4;
	add.s64 	%rd6, %rd1, %rd5;
	add.s64 	%rd7, %rd2, %rd5;
	mov.b32 	%r26, -1;
	st.global.u32 	[%rd7], %r26;
	st.global.u32 	[%rd6], %r12;
	add.s32 	%r31, %r31, %r2;
	add.s32 	%r29, %r29, 1;
	setp.ne.s32 	%p4, %r29, 0;
	@%p4 bra 	$L__BB1_3;
$L__BB1_4:
	setp.lt.u32 	%p5, %r3, 3;
	@%p5 bra 	$L__BB1_7;
	mul.wide.s32 	%rd11, %r2, 4;
	shl.b32 	%r28, %r2, 2;
$L__BB1_6:
	mul.wide.s32 	%rd8, %r31, 4;
	add.s64 	%rd9, %rd2, %rd8;
	mov.b32 	%r27, -1;
	st.global.u32 	[%rd9], %r27;
	add.s64 	%rd10, %rd1, %rd8;
	st.global.u32 	[%rd10], %r12;
	add.s64 	%rd12, %rd9, %rd11;
	st.global.u32 	[%rd12], %r27;
	add.s64 	%rd13, %rd10, %rd11;
	st.global.u32 	[%rd13], %r12;
	add.s64 	%rd14, %rd12, %rd11;
	st.global.u32 	[%rd14], %r27;
	add.s64 	%rd15, %rd13, %rd11;
	st.global.u32 	[%rd15], %r12;
	add.s64 	%rd16, %rd14, %rd11;
	st.global.u32 	[%rd16], %r27;
	add.s64 	%rd17, %rd15, %rd11;
	st.global.u32 	[%rd17], %r12;
	add.s32 	%r31, %r28, %r31;
	setp.lt.s32 	%p6, %r31, %r12;
	@%p6 bra 	$L__BB1_6;
$L__BB1_7:
	ret;

}
	// .globl	_Z10bfs_kernelPiS_iiS_S_S_S_S_iS_S_S_
.visible .entry _Z10bfs_kernelPiS_iiS_S_S_S_S_iS_S_S_(
	.param .u64 .ptr .align 1 _Z10bfs_kernelPiS_iiS_S_S_S_S_iS_S_S__param_0,
	.param .u64 .ptr .align 1 _Z10bfs_kernelPiS_iiS_S_S_S_S_iS_S_S__param_1,
	.param .u32 _Z10bfs_kernelPiS_iiS_S_S_S_S_iS_S_S__param_2,
	.param .u32 _Z10bfs_kernelPiS_iiS_S_S_S_S_iS_S_S__param_3,
	.param .u64 .ptr .align 1 _Z10bfs_kernelPiS_iiS_S_S_S_S_iS_S_S__param_4,
	.param .u64 .ptr .align 1 _Z10bfs_kernelPiS_iiS_S_S_S_S_iS_S_S__param_5,
	.param .u64 .ptr .align 1 _Z10bfs_kernelPiS_iiS_S_S_S_S_iS_S_S__param_6,
	.param .u64 .ptr .align 1 _Z10bfs_kernelPiS_iiS_S_S_S_S_iS_S_S__param_7,
	.param .u64 .ptr .align 1 _Z10bfs_kernelPiS_iiS_S_S_S_S_iS_S_S__param_8,
	.param .u32 _Z10bfs_kernelPiS_iiS_S_S_S_S_iS_S_S__param_9,
	.param .u64 .ptr .align 1 _Z10bfs_kernelPiS_iiS_S_S_S_S_iS_S_S__param_10,
	.param .u64 .ptr .align 1 _Z10bfs_kernelPiS_iiS_S_S_S_S_iS_S_S__param_11,
	.param .u64 .ptr .align 1 _Z10bfs_kernelPiS_iiS_S_S_S_S_iS_S_S__param_12
)
{
	.reg .pred 	%p<13>;
	.reg .b32 	%r<38>;
	.reg .b64 	%rd<43>;

	ld.param.u32 	%r16, [_Z10bfs_kernelPiS_iiS_S_S_S_S_iS_S_S__param_2];
	ld.param.u32 	%r17, [_Z10bfs_kernelPiS_iiS_S_S_S_S_iS_S_S__param_3];
	ld.param.u64 	%rd18, [_Z10bfs_kernelPiS_iiS_S_S_S_S_iS_S_S__param_4];
	ld.param.u64 	%rd19, [_Z10bfs_kernelPiS_iiS_S_S_S_S_iS_S_S__param_5];
	ld.param.u64 	%rd13, [_Z10bfs_kernelPiS_iiS_S_S_S_S_iS_S_S__param_6];
	ld.param.u64 	%rd14, [_Z10bfs_kernelPiS_iiS_S_S_S_S_iS_S_S__param_7];
	ld.param.u32 	%r18, [_Z10bfs_kernelPiS_iiS_S_S_S_S_iS_S_S__param_9];
	ld.param.u64 	%rd20, [_Z10bfs_kernelPiS_iiS_S_S_S_S_iS_S_S__param_10];
	ld.param.u64 	%rd16, [_Z10bfs_kernelPiS_iiS_S_S_S_S_iS_S_S__param_11];
	ld.param.u64 	%rd17, [_Z10bfs_kernelPiS_iiS_S_S_S_S_iS_S_S__param_12];
	cvta.to.global.u64 	%rd1, %rd20;
	cvta.to.global.u64 	%rd2, %rd19;
	cvta.to.global.u64 	%rd3, %rd18;
	mov.u32 	%r19, %ctaid.x;
	mov.u32 	%r1, %ntid.x;
	mov.u32 	%r20, %tid.x;
	mad.lo.s32 	%r35, %r19, %r1, %r20;
	setp.ge.s32 	%p1, %r35, %r17;
	@%p1 bra 	$L__BB2_12;
	add.s32 	%r3, %r18, 1;
	mov.u32 	%r21, %nctaid.x;
	mul.lo.s32 	%r4, %r1, %r21;
	cvta.to.global.u64 	%rd4, %rd13;
	cvta.to.global.u64 	%rd5, %rd14;
	cvta.to.global.u64 	%rd6, %rd16;
	cvta.to.global.u64 	%rd7, %rd17;
$L__BB2_2:
	ld.param.u64 	%rd41, [_Z10bfs_kernelPiS_iiS_S_S_S_S_iS_S_S__param_8];
	cvta.to.global.u64 	%rd21, %rd41;
	mul.wide.s32 	%rd22, %r35, 4;
	add.s64 	%rd23, %rd21, %rd22;
	ld.global.u32 	%r6, [%rd23];
	mul.wide.s32 	%rd24, %r6, 4;
	add.s64 	%rd8, %rd3, %rd24;
	ld.global.u32 	%r36, [%rd8];
	ld.global.u32 	%r22, [%rd8+4];
	setp.ge.s32 	%p2, %r36, %r22;
	@%p2 bra 	$L__BB2_11;
$L__BB2_3:
	mul.wide.s32 	%rd26, %r36, 4;
	add.s64 	%rd27, %rd2, %rd26;
	ld.global.u32 	%r9, [%rd27];
	mul.wide.s32 	%rd28, %r9, 4;
	add.s64 	%rd29, %rd3, %rd28;
	ld.global.u32 	%r37, [%rd29];
	ld.global.u32 	%r11, [%rd29+4];
	setp.ge.s32 	%p3, %r37, %r11;
	mov.b64 	%rd25, -1;
	mov.u64 	%rd42, %rd25;
	@%p3 bra 	$L__BB2_6;
$L__BB2_4:
	cvt.s64.s32 	%rd42, %r37;
	mul.wide.s32 	%rd30, %r37, 4;
	add.s64 	%rd31, %rd2, %rd30;
	ld.global.u32 	%r23, [%rd31];
	setp.eq.s32 	%p4, %r23, %r6;
	@%p4 bra 	$L__BB2_6;
	cvt.u32.u64 	%r24, %rd42;
	add.s32 	%r37, %r24, 1;
	setp.lt.s32 	%p5, %r37, %r11;
	mov.u64 	%rd42, %rd25;
	@%p5 bra 	$L__BB2_4;
$L__BB2_6:
	shl.b64 	%rd33, %rd42, 2;
	add.s64 	%rd34, %rd4, %rd33;
	ld.global.u32 	%r25, [%rd34];
	mul.wide.s32 	%rd35, %r9, 4;
	add.s64 	%rd11, %rd5, %rd35;
	ld.global.u32 	%r27, [%rd11];
	setp.ne.s32 	%p6, %r27, -1;
	setp.lt.s32 	%p7, %r25, 1;
	or.pred  	%p8, %p6, %p7;
	@%p8 bra 	$L__BB2_10;
	add.s64 	%rd12, %rd1, %rd35;
	ld.global.u32 	%r28, [%rd12];
	setp.ne.s32 	%p9, %r28, %r16;
	@%p9 bra 	$L__BB2_10;
	atom.relaxed.global.cas.b32 	%r29, [%rd11], -1, %r3;
	setp.ne.s32 	%p10, %r29, -1;
	@%p10 bra 	$L__BB2_10;
	atom.global.add.u32 	%r30, [%rd6], 1;
	mul.wide.s32 	%rd37, %r30, 4;
	add.s64 	%rd38, %rd7, %rd37;
	st.global.u32 	[%rd38], %r9;
	mul.wide.s32 	%rd39, %r6, 4;
	add.s64 	%rd40, %rd1, %rd39;
	ld.global.u32 	%r31, [%rd40];
	add.s32 	%r32, %r31, 1;
	atom.relaxed.global.cas.b32 	%r33, [%rd12], %r16, %r32;
$L__BB2_10:
	add.s32 	%r36, %r36, 1;
	ld.global.u32 	%r34, [%rd8+4];
	setp.lt.s32 	%p11, %r36, %r34;
	@%p11 bra 	$L__BB2_3;
$L__BB2_11:
	add.s32 	%r35, %r35, %r4;
	setp.lt.s32 	%p12, %r35, %r17;
	@%p12 bra 	$L__BB2_2;
$L__BB2_12:
	ret;

}


// ===== COMPILED SASS (sm_100) =====

	.target	sm_100

	.elftype	@"ET_EXEC"


//--------------------- .note.nv.tkinfo           --------------------------
	.section	.note.nv.tkinfo,"",@"SHT_NOTE"
	.sectionflags	@"SHF_NOTE_NV_TKINFO"
	.tkinfo
        /*0018*/ 	.word	0x00000002
        /*0030*/ 	.string	""
        /*0030*/ 	.string	"ptxas"
        /*0030*/ 	.string	"Cuda compilation tools, release 13.0, V13.0.88"
        /*0030*/ 	.string	"Build cuda_13.0.r13.0/compiler.36424714_0"
        /*0030*/ 	.string	"-arch sm_100 -m 64 "



//--------------------- .note.nv.cuinfo           --------------------------
	.section	.note.nv.cuinfo,"",@"SHT_NOTE"
	.sectionflags	@"SHF_NOTE_NV_CUINFO"
        /*0018*/ 	.short	0x0002
        /*001a*/ 	.short	0x0064
        /*001c*/ 	.short	0x0082
	.zero		2


//--------------------- .nv.info                  --------------------------
	.section	.nv.info,"",@"SHT_CUDA_INFO"
	.align	4


	//----- nvinfo : EIATTR_REGCOUNT
	.align		4
        /*0000*/ 	.byte	0x04, 0x2f
        /*0002*/ 	.short	(.L_1 - .L_0)
	.align		4
.L_0:
        /*0004*/ 	.word	index@(_Z19push_relabel_kernelPiS_S_S_S_iiiiS_S_S_)
        /*0008*/ 	.word	0x0000001e


	//----- nvinfo : EIATTR_FRAME_SIZE
	.align		4
.L_1:
        /*000c*/ 	.byte	0x04, 0x11
        /*000e*/ 	.short	(.L_3 - .L_2)
	.align		4
.L_2:
        /*0010*/ 	.word	index@(_Z19push_relabel_kernelPiS_S_S_S_iiiiS_S_S_)
        /*0014*/ 	.word	0x00000000


	//----- nvinfo : EIATTR_REGCOUNT
	.align		4
.L_3:
        /*0018*/ 	.byte	0x04, 0x2f
        /*001a*/ 	.short	(.L_5 - .L_4)
	.align		4
.L_4:
        /*001c*/ 	.word	index@(_Z8ddefaultPiS_i)
        /*0020*/ 	.word	0x0000001c


	//----- nvinfo : EIATTR_FRAME_SIZE
	.align		4
.L_5:
        /*0024*/ 	.byte	0x04, 0x11
        /*0026*/ 	.short	(.L_7 - .L_6)
	.align		4
.L_6:
        /*0028*/ 	.word	index@(_Z8ddefaultPiS_i)
        /*002c*/ 	.word	0x00000000


	//----- nvinfo : EIATTR_REGCOUNT
	.align		4
.L_7:
        /*0030*/ 	.byte	0x04, 0x2f
        /*0032*/ 	.short	(.L_9 - .L_8)
	.align		4
.L_8:
        /*0034*/ 	.word	index@(_Z10bfs_kernelPiS_iiS_S_S_S_S_iS_S_S_)
        /*0038*/ 	.word	0x00000018


	//----- nvinfo : EIATTR_FRAME_SIZE
	.align		4
.L_9:
        /*003c*/ 	.byte	0x04, 0x11
        /*003e*/ 	.short	(.L_11 - .L_10)
	.align		4
.L_10:
        /*0040*/ 	.word	index@(_Z10bfs_kernelPiS_iiS_S_S_S_S_iS_S_S_)
        /*0044*/ 	.word	0x00000000


	//----- nvinfo : EIATTR_MIN_STACK_SIZE
	.align		4
.L_11:
        /*0048*/ 	.byte	0x04, 0x12
        /*004a*/ 	.short	(.L_13 - .L_12)
	.align		4
.L_12:
        /*004c*/ 	.word	index@(_Z10bfs_kernelPiS_iiS_S_S_S_S_iS_S_S_)
        /*0050*/ 	.word	0x00000000


	//----- nvinfo : EIATTR_MIN_STACK_SIZE
	.align		4
.L_13:
        /*0054*/ 	.byte	0x04, 0x12
        /*0056*/ 	.short	(.L_15 - .L_14)
	.align		4
.L_14:
        /*0058*/ 	.word	index@(_Z8ddefaultPiS_i)
        /*005c*/ 	.word	0x00000000


	//----- nvinfo : EIATTR_MIN_STACK_SIZE
	.align		4
.L_15:
        /*0060*/ 	.byte	0x04, 0x12
        /*0062*/ 	.short	(.L_17 - .L_16)
	.align		4
.L_16:
        /*0064*/ 	.word	index@(_Z19push_relabel_kernelPiS_S_S_S_iiiiS_S_S_)
        /*0068*/ 	.word	0x00000000
.L_17:


//--------------------- .nv.compat                --------------------------
	.section	.nv.compat,"",@"SHT_CUDA_COMPAT_INFO"
	.align	4
        /*0000*/ 	.byte	0x02, 0x09, 0x00, 0x00, 0x02, 0x02, 0x01, 0x00, 0x02, 0x05, 0x05, 0x00, 0x03, 0x07, 0x01, 0x01
        /*0010*/ 	.byte	0x02, 0x03, 0x00, 0x00, 0x02, 0x06, 0x01, 0x00, 0x04, 0x0b, 0x08, 0x00, 0x09, 0x00, 0x00, 0x00
        /*0020*/ 	.byte	0x00, 0x00, 0x00, 0x00


//--------------------- .nv.info._Z10bfs_kernelPiS_iiS_S_S_S_S_iS_S_S_ --------------------------
	.section	.nv.info._Z10bfs_kernelPiS_iiS_S_S_S_S_iS_S_S_,"",@"SHT_CUDA_INFO"
	.sectionflags	@""
	.align	4


	//----- nvinfo : EIATTR_CUDA_API_VERSION
	.align		4
        /*0000*/ 	.byte	0x04, 0x37
        /*0002*/ 	.short	(.L_19 - .L_18)
.L_18:
        /*0004*/ 	.word	0x00000082


	//----- nvinfo : EIATTR_KPARAM_INFO
	.align		4
.L_19:
        /*0008*/ 	.byte	0x04, 0x17
        /*000a*/ 	.short	(.L_21 - .L_20)
.L_20:
        /*000c*/ 	.word	0x00000000
        /*0010*/ 	.short	0x000c
        /*0012*/ 	.short	0x0058
        /*0014*/ 	.byte	0x00, 0xf5, 0x21, 0x00


	//----- nvinfo : EIATTR_KPARAM_INFO
	.align		4
.L_21:
        /*0018*/ 	.byte	0x04, 0x17
        /*001a*/ 	.short	(.L_23 - .L_22)
.L_22:
        /*001c*/ 	.word	0x00000000
        /*0020*/ 	.short	0x000b
        /*0022*/ 	.short	0x0050
        /*0024*/ 	.byte	0x00, 0xf5, 0x21, 0x00


	//----- nvinfo : EIATTR_KPARAM_INFO
	.align		4
.L_23:
        /*0028*/ 	.byte	0x04, 0x17
        /*002a*/ 	.short	(.L_25 - .L_24)
.L_24:
        /*002c*/ 	.word	0x00000000
        /*0030*/ 	.short	0x000a
        /*0032*/ 	.short	0x0048
        /*0034*/ 	.byte	0x00, 0xf5, 0x21, 0x00


	//----- nvinfo : EIATTR_KPARAM_INFO
	.align		4
.L_25:
        /*0038*/ 	.byte	0x04, 0x17
        /*003a*/ 	.short	(.L_27 - .L_26)
.L_26:
        /*003c*/ 	.word	0x00000000
        /*0040*/ 	.short	0x0009
        /*0042*/ 	.short	0x0040
        /*0044*/ 	.byte	0x00, 0xf0, 0x11, 0x00


	//----- nvinfo : EIATTR_KPARAM_INFO
	.align		4
.L_27:
        /*0048*/ 	.byte	0x04, 0x17
        /*004a*/ 	.short	(.L_29 - .L_28)
.L_28:
        /*004c*/ 	.word	0x00000000
        /*0050*/ 	.short	0x0008
        /*0052*/ 	.short	0x0038
        /*0054*/ 	.byte	0x00, 0xf5, 0x21, 0x00


	//----- nvinfo : EIATTR_KPARAM_INFO
	.align		4
.L_29:
        /*0058*/ 	.byte	0x04, 0x17
        /*005a*/ 	.short	(.L_31 - .L_30)
.L_30:
        /*005c*/ 	.word	0x00000000
        /*0060*/ 	.short	0x0007
        /*0062*/ 	.short	0x0030
        /*0064*/ 	.byte	0x00, 0xf5, 0x21, 0x00


	//----- nvinfo : EIATTR_KPARAM_INFO
	.align		4
.L_31:
        /*0068*/ 	.byte	0x04, 0x17
        /*006a*/ 	.short	(.L_33 - .L_32)
.L_32:
        /*006c*/ 	.word	0x00000000
        /*0070*/ 	.short	0x0006
        /*0072*/ 	.short	0x0028
        /*0074*/ 	.byte	0x00, 0xf5, 0x21, 0x00


	//----- nvinfo : EIATTR_KPARAM_INFO
	.align		4
.L_33:
        /*0078*/ 	.byte	0x04, 0x17
        /*007a*/ 	.short	(.L_35 - .L_34)
.L_34:
        /*007c*/ 	.word	0x00000000
        /*0080*/ 	.short	0x0005
        /*0082*/ 	.short	0x0020
        /*0084*/ 	.byte	0x00, 0xf5, 0x21, 0x00


	//----- nvinfo : EIATTR_KPARAM_INFO
	.align		4
.L_35:
        /*0088*/ 	.byte	0x04, 0x17
        /*008a*/ 	.short	(.L_37 - .L_36)
.L_36:
        /*008c*/ 	.word	0x00000000
        /*0090*/ 	.short	0x0004
        /*0092*/ 	.short	0x0018
        /*0094*/ 	.byte	0x00, 0xf5, 0x21, 0x00


	//----- nvinfo : EIATTR_KPARAM_INFO
	.align		4
.L_37:
        /*0098*/ 	.byte	0x04, 0x17
        /*009a*/ 	.short	(.L_39 - .L_38)
.L_38:
        /*009c*/ 	.word	0x00000000
        /*00a0*/ 	.short	0x0003
        /*00a2*/ 	.short	0x0014
        /*00a4*/ 	.byte	0x00, 0xf0, 0x11, 0x00


	//----- nvinfo : EIATTR_KPARAM_INFO
	.align		4
.L_39:
        /*00a8*/ 	.byte	0x04, 0x17
        /*00aa*/ 	.short	(.L_41 - .L_40)
.L_40:
        /*00ac*/ 	.word	0x00000000
        /*00b0*/ 	.short	0x0002
        /*00b2*/ 	.short	0x0010
        /*00b4*/ 	.byte	0x00, 0xf0, 0x11, 0x00


	//----- nvinfo : EIATTR_KPARAM_INFO
	.align		4
.L_41:
        /*00b8*/ 	.byte	0x04, 0x17
        /*00ba*/ 	.short	(.L_43 - .L_42)
.L_42:
        /*00bc*/ 	.word	0x00000000
        /*00c0*/ 	.short	0x0001
        /*00c2*/ 	.short	0x0008
        /*00c4*/ 	.byte	0x00, 0xf5, 0x21, 0x00


	//----- nvinfo : EIATTR_KPARAM_INFO
	.align		4
.L_43:
        /*00c8*/ 	.byte	0x04, 0x17
        /*00ca*/ 	.short	(.L_45 - .L_44)
.L_44:
        /*00cc*/ 	.word	0x00000000
        /*00d0*/ 	.short	0x0000
        /*00d2*/ 	.short	0x0000
        /*00d4*/ 	.byte	0x00, 0xf5, 0x21, 0x00


	//----- nvinfo : EIATTR_SPARSE_MMA_MASK
	.align		4
.L_45:
        /*00d8*/ 	.byte	0x03, 0x50
        /*00da*/ 	.short	0x0000


	//----- nvinfo : EIATTR_MAXREG_COUNT
	.align		4
        /*00dc*/ 	.byte	0x03, 0x1b
        /*00de*/ 	.short	0x00ff


	//----- nvinfo : EIATTR_MERCURY_ISA_VERSION
	.align		4
        /*00e0*/ 	.byte	0x03, 0x5f
        /*00e2*/ 	.short	0x0101


	//----- nvinfo : EIATTR_INT_WARP_WIDE_INSTR_OFFSETS
	.align		4
        /*00e4*/ 	.byte	0x04, 0x31
        /*00e6*/ 	.short	(.L_47 - .L_46)


	//   ....[0]....
.L_46:
        /*00e8*/ 	.word	0x00000490


	//   ....[1]....
        /*00ec*/ 	.word	0x00000540


	//----- nvinfo : EIATTR_VRC_CTA_INIT_COUNT
	.align		4
.L_47:
        /*00f0*/ 	.byte	0x02, 0x4a
	.zero		1
	.zero		1


	//----- nvinfo : EIATTR_EXIT_INSTR_OFFSETS
	.align		4
        /*00f4*/ 	.byte	0x04, 0x1c
        /*00f6*/ 	.short	(.L_49 - .L_48)


	//   ....[0]....
.L_48:
        /*00f8*/ 	.word	0x00000070


	//   ....[1]....
        /*00fc*/ 	.word	0x00000630


	//----- nvinfo : EIATTR_CRS_STACK_SIZE
	.align		4
.L_49:
        /*0100*/ 	.byte	0x04, 0x1e
        /*0102*/ 	.short	(.L_51 - .L_50)
.L_50:
        /*0104*/ 	.word	0x00000000


	//----- nvinfo : EIATTR_CBANK_PARAM_SIZE
	.align		4
.L_51:
        /*0108*/ 	.byte	0x03, 0x19
        /*010a*/ 	.short	0x0060


	//----- nvinfo : EIATTR_PARAM_CBANK
	.align		4
        /*010c*/ 	.byte	0x04, 0x0a
        /*010e*/ 	.short	(.L_53 - .L_52)
	.align		4
.L_52:
        /*0110*/ 	.word	index@(.nv.constant0._Z10bfs_kernelPiS_iiS_S_S_S_S_iS_S_S_)
        /*0114*/ 	.short	0x0380
        /*0116*/ 	.short	0x0060


	//----- nvinfo : EIATTR_SW_WAR
	.align		4
.L_53:
        /*0118*/ 	.byte	0x04, 0x36
        /*011a*/ 	.short	(.L_55 - .L_54)
.L_54:
        /*011c*/ 	.word	0x00000008
.L_55:


//--------------------- .nv.info._Z8ddefaultPiS_i --------------------------
	.section	.nv.info._Z8ddefaultPiS_i,"",@"SHT_CUDA_INFO"
	.sectionflags	@""
	.align	4


	//----- nvinfo : EIATTR_CUDA_API_VERSION
	.align		4
        /*0000*/ 	.byte	0x04, 0x37
        /*0002*/ 	.short	(.L_57 - .L_56)
.L_56:
        /*0004*/ 	.word	0x00000082


	//----- nvinfo : EIATTR_KPARAM_INFO
	.align		4
.L_57:
        /*0008*/ 	.byte	0x04, 0x17
        /*000a*/ 	.short	(.L_59 - .L_58)
.L_58:
        /*000c*/ 	.word	0x00000000
        /*0010*/ 	.short	0x0002
        /*0012*/ 	.short	0x0010
        /*0014*/ 	.byte	0x00, 0xf0, 0x11, 0x00


	//----- nvinfo : EIATTR_KPARAM_INFO
	.align		4
.L_59:
        /*0018*/ 	.byte	0x04, 0x17
        /*001a*/ 	.short	(.L_61 - .L_60)
.L_60:
        /*001c*/ 	.word	0x00000000
        /*0020*/ 	.short	0x0001
        /*0022*/ 	.short	0x0008
        /*0024*/ 	.byte	0x00, 0xf5, 0x21, 0x00


	//----- nvinfo : EIATTR_KPARAM_INFO
	.align		4
.L_61:
        /*0028*/ 	.byte	0x04, 0x17
        /*002a*/ 	.short	(.L_63 - .L_62)
.L_62:
        /*002c*/ 	.word	0x00000000
        /*0030*/ 	.short	0x0000
        /*0032*/ 	.short	0x0000
        /*0034*/ 	.byte	0x00, 0xf5, 0x21, 0x00


	//----- nvinfo : EIATTR_SPARSE_MMA_MASK
	.align		4
.L_63:
        /*0038*/ 	.byte	0x03, 0x50
        /*003a*/ 	.short	0x0000


	//----- nvinfo : EIATTR_MAXREG_COUNT
	.align		4
        /*003c*/ 	.byte	0x03, 0x1b
        /*003e*/ 	.short	0x00ff


	//----- nvinfo : EIATTR_MERCURY_ISA_VERSION
	.align		4
        /*0040*/ 	.byte	0x03, 0x5f
        /*0042*/ 	.short	0x0101


	//----- nvinfo : EIATTR_VRC_CTA_INIT_COUNT
	.align		4
        /*0044*/ 	.byte	0x02, 0x4a
	.zero		1
	.zero		1


	//----- nvinfo : EIATTR_EXIT_INSTR_OFFSETS
	.align		4
        /*0048*/ 	.byte	0x04, 0x1c
        /*004a*/ 	.short	(.L_65 - .L_64)


	//   ....[0]....
.L_64:
        /*004c*/ 	.word	0x00000090


	//   ....[1]....
        /*0050*/ 	.word	0x00000390


	//   ....[2]....
        /*0054*/ 	.word	0x000004e0


	//----- nvinfo : EIATTR_CRS_STACK_SIZE
	.align		4
.L_65:
        /*0058*/ 	.byte	0x04, 0x1e
        /*005a*/ 	.short	(.L_67 - .L_66)
.L_66:
        /*005c*/ 	.word	0x00000000


	//----- nvinfo : EIATTR_CBANK_PARAM_SIZE
	.align		4
.L_67:
        /*0060*/ 	.byte	0x03, 0x19
        /*0062*/ 	.short	0x0014


	//----- nvinfo : EIATTR_PARAM_CBANK
	.align		4
        /*0064*/ 	.byte	0x04, 0x0a
        /*0066*/ 	.short	(.L_69 - .L_68)
	.align		4
.L_68:
        /*0068*/ 	.word	index@(.nv.constant0._Z8ddefaultPiS_i)
        /*006c*/ 	.short	0x0380
        /*006e*/ 	.short	0x0014


	//----- nvinfo : EIATTR_SW_WAR
	.align		4
.L_69:
        /*0070*/ 	.byte	0x04, 0x36
        /*0072*/ 	.short	(.L_71 - .L_70)
.L_70:
        /*0074*/ 	.word	0x00000008
.L_71:


//--------------------- .nv.info._Z19push_relabel_kernelPiS_S_S_S_iiiiS_S_S_ --------------------------
	.section	.nv.info._Z19push_relabel_kernelPiS_S_S_S_iiiiS_S_S_,"",@"SHT_CUDA_INFO"
	.sectionflags	@""
	.align	4


	//----- nvinfo : EIATTR_CUDA_API_VERSION
	.align		4
        /*0000*/ 	.byte	0x04, 0x37
        /*0002*/ 	.short	(.L_73 - .L_72)
.L_72:
        /*0004*/ 	.word	0x00000082


	//----- nvinfo : EIATTR_KPARAM_INFO
	.align		4
.L_73:
        /*0008*/ 	.byte	0x04, 0x17
        /*000a*/ 	.short	(.L_75 - .L_74)
.L_74:
        /*000c*/ 	.word	0x00000000
        /*0010*/ 	.short	0x000b
        /*0012*/ 	.short	0x0048
        /*0014*/ 	.byte	0x00, 0xf5, 0x21, 0x00


	//----- nvinfo : EIATTR_KPARAM_INFO
	.align		4
.L_75:
        /*0018*/ 	.byte	0x04, 0x17
        /*001a*/ 	.short	(.L_77 - .L_76)
.L_76:
        /*001c*/ 	.word	0x00000000
        /*0020*/ 	.short	0x000a
        /*0022*/ 	.short	0x0040
        /*0024*/ 	.byte	0x00, 0xf5, 0x21, 0x00


	//----- nvinfo : EIATTR_KPARAM_INFO
	.align		4
.L_77:
        /*0028*/ 	.byte	0x04, 0x17
        /*002a*/ 	.short	(.L_79 - .L_78)
.L_78:
        /*002c*/ 	.word	0x00000000
        /*0030*/ 	.short	0x0009
        /*0032*/ 	.short	0x0038
        /*0034*/ 	.byte	0x00, 0xf5, 0x21, 0x00


	//----- nvinfo : EIATTR_KPARAM_INFO
	.align		4
.L_79:
        /*0038*/ 	.byte	0x04, 0x17
        /*003a*/ 	.short	(.L_81 - .L_80)
.L_80:
        /*003c*/ 	.word	0x00000000
        /*0040*/ 	.short	0x0008
        /*0042*/ 	.short	0x0034
        /*0044*/ 	.byte	0x00, 0xf0, 0x11, 0x00


	//----- nvinfo : EIATTR_KPARAM_INFO
	.align		4
.L_81:
        /*0048*/ 	.byte	0x04, 0x17
        /*004a*/ 	.short	(.L_83 - .L_82)
.L_82:
        /*004c*/ 	.word	0x00000000
        /*0050*/ 	.short	0x0007
        /*0052*/ 	.short	0x0030
        /*0054*/ 	.byte	0x00, 0xf0, 0x11, 0x00


	//----- nvinfo : EIATTR_KPARAM_INFO
	.align		4
.L_83:
        /*0058*/ 	.byte	0x04, 0x17
        /*005a*/ 	.short	(.L_85 - .L_84)
.L_84:
        /*005c*/ 	.word	0x00000000
        /*0060*/ 	.short	0x0006
        /*0062*/ 	.short	0x002c
        /*0064*/ 	.byte	0x00, 0xf0, 0x11, 0x00


	//----- nvinfo : EIATTR_KPARAM_INFO
	.align		4
.L_85:
        /*0068*/ 	.byte	0x04, 0x17
        /*006a*/ 	.short	(.L_87 - .L_86)
.L_86:
        /*006c*/ 	.word	0x00000000
        /*0070*/ 	.short	0x0005
        /*0072*/ 	.short	0x0028
        /*0074*/ 	.byte	0x00, 0xf0, 0x11, 0x00


	//----- nvinfo : EIATTR_KPARAM_INFO
	.align		4
.L_87:
        /*0078*/ 	.byte	0x04, 0x17
        /*007a*/ 	.short	(.L_89 - .L_88)
.L_88:
        /*007c*/ 	.word	0x00000000
        /*0080*/ 	.short	0x0004
        /*0082*/ 	.short	0x0020
        /*0084*/ 	.byte	0x00, 0xf5, 0x21, 0x00


	//----- nvinfo : EIATTR_KPARAM_INFO
	.align		4
.L_89:
        /*0088*/ 	.byte	0x04, 0x17
        /*008a*/ 	.short	(.L_91 - .L_90)
.L_90:
        /*008c*/ 	.word	0x00000000
        /*0090*/ 	.short	0x0003
        /*0092*/ 	.short	0x0018
        /*0094*/ 	.byte	0x00, 0xf5, 0x21, 0x00


	//----- nvinfo : EIATTR_KPARAM_INFO
	.align		4
.L_91:
        /*0098*/ 	.byte	0x04, 0x17
        /*009a*/ 	.short	(.L_93 - .L_92)
.L_92:
        /*009c*/ 	.word	0x00000000
        /*00a0*/ 	.short	0x0002
        /*00a2*/ 	.short	0x0010
        /*00a4*/ 	.byte	0x00, 0xf5, 0x21, 0x00


	//----- nvinfo : EIATTR_KPARAM_INFO
	.align		4
.L_93:
        /*00a8*/ 	.byte	0x04, 0x17
        /*00aa*/ 	.short	(.L_95 - .L_94)
.L_94:
        /*00ac*/ 	.word	0x00000000
        /*00b0*/ 	.short	0x0001
        /*00b2*/ 	.short	0x0008
        /*00b4*/ 	.byte	0x00, 0xf5, 0x21, 0x00


	//----- nvinfo : EIATTR_KPARAM_INFO
	.align		4
.L_95:
        /*00b8*/ 	.byte	0x04, 0x17
        /*00ba*/ 	.short	(.L_97 - .L_96)
.L_96:
        /*00bc*/ 	.word	0x00000000
        /*00c0*/ 	.short	0x0000
        /*00c2*/ 	.short	0x0000
        /*00c4*/ 	.byte	0x00, 0xf5, 0x21, 0x00


	//----- nvinfo : EIATTR_SPARSE_MMA_MASK
	.align		4
.L_97:
        /*00c8*/ 	.byte	0x03, 0x50
        /*00ca*/ 	.short	0x0000


	//----- nvinfo : EIATTR_MAXREG_COUNT
	.align		4
        /*00cc*/ 	.byte	0x03, 0x1b
        /*00ce*/ 	.short	0x00ff


	//----- nvinfo : EIATTR_NUM_BARRIERS
	.align		4
        /*00d0*/ 	.byte	0x02, 0x4c
        /*00d2*/ 	.byte	0x01
	.zero		1


	//----- nvinfo : EIATTR_MERCURY_ISA_VERSION
	.align		4
        /*00d4*/ 	.byte	0x03, 0x5f
        /*00d6*/ 	.short	0x0101


	//----- nvinfo : EIATTR_INT_WARP_WIDE_INSTR_OFFSETS
	.align		4
        /*00d8*/ 	.byte	0x04, 0x31
        /*00da*/ 	.short	(.L_99 - .L_98)


	//   ....[0]....
.L_98:
        /*00dc*/ 	.word	0x00000220


	//   ....[1]....
        /*00e0*/ 	.word	0x000002b0


	//----- nvinfo : EIATTR_VRC_CTA_INIT_COUNT
	.align		4
.L_99:
        /*00e4*/ 	.byte	0x02, 0x4a
	.zero		1
	.zero		1


	//----- nvinfo : EIATTR_EXIT_INSTR_OFFSETS
	.align		4
        /*00e8*/ 	.byte	0x04, 0x1c
        /*00ea*/ 	.short	(.L_101 - .L_100)


	//   ....[0]....
.L_100:
        /*00ec*/ 	.word	0x000010a0


	//   ....[1]....
        /*00f0*/ 	.word	0x000010e0


	//----- nvinfo : EIATTR_CRS_STACK_SIZE
	.align		4
.L_101:
        /*00f4*/ 	.byte	0x04, 0x1e
        /*00f6*/ 	.short	(.L_103 - .L_102)
.L_102:
        /*00f8*/ 	.word	0x00000000


	//----- nvinfo : EIATTR_CBANK_PARAM_SIZE
	.align		4
.L_103:
        /*00fc*/ 	.byte	0x03, 0x19
        /*00fe*/ 	.short	0x0050


	//----- nvinfo : EIATTR_PARAM_CBANK
	.align		4
        /*0100*/ 	.byte	0x04, 0x0a
        /*0102*/ 	.short	(.L_105 - .L_104)
	.align		4
.L_104:
        /*0104*/ 	.word	index@(.nv.constant0._Z19push_relabel_kernelPiS_S_S_S_iiiiS_S_S_)
        /*0108*/ 	.short	0x0380
        /*010a*/ 	.short	0x0050


	//----- nvinfo : EIATTR_SW_WAR
	.align		4
.L_105:
        /*010c*/ 	.byte	0x04, 0x36
        /*010e*/ 	.short	(.L_107 - .L_106)
.L_106:
        /*0110*/ 	.word	0x00000008
.L_107:


//--------------------- .nv.callgraph             --------------------------
	.section	.nv.callgraph,"",@"SHT_CUDA_CALLGRAPH"
	.align	4
	.sectionentsize	8
	.align		4
        /*0000*/ 	.word	0x00000000
	.align		4
        /*0004*/ 	.word	0xffffffff
	.align		4
        /*0008*/ 	.word	0x00000000
	.align		4
        /*000c*/ 	.word	0xfffffffe
	.align		4
        /*0010*/ 	.word	0x00000000
	.align		4
        /*0014*/ 	.word	0xfffffffd
	.align		4
        /*0018*/ 	.word	0x00000000
	.align		4
        /*001c*/ 	.word	0xfffffffc


//--------------------- .text._Z10bfs_kernelPiS_iiS_S_S_S_S_iS_S_S_ --------------------------
	.section	.text._Z10bfs_kernelPiS_iiS_S_S_S_S_iS_S_S_,"ax",@progbits
	.align	128
        .global         _Z10bfs_kernelPiS_iiS_S_S_S_S_iS_S_S_
        .type           _Z10bfs_kernelPiS_iiS_S_S_S_S_iS_S_S_,@function
        .size           _Z10bfs_kernelPiS_iiS_S_S_S_S_iS_S_S_,(.L_x_45 - _Z10bfs_kernelPiS_iiS_S_S_S_S_iS_S_S_)
        .other          _Z10bfs_kernelPiS_iiS_S_S_S_S_iS_S_S_,@"STO_CUDA_ENTRY STV_DEFAULT"
_Z10bfs_kernelPiS_iiS_S_S_S_S_iS_S_S_:
.text._Z10bfs_kernelPiS_iiS_S_S_S_S_iS_S_S_:
[----:B------:R-:W-:Y:S01]  /*0000*/  LDC R1, c[0x0][0x37c] ;  /* 0x0000df00ff017b82 */ /* 0x000fe20000000800 */
[----:B------:R-:W0:Y:S07]  /*0010*/  S2R R0, SR_TID.X ;  /* 0x0000000000007919 */ /* 0x000e2e0000002100 */
[----:B------:R-:W0:Y:S01]  /*0020*/  S2UR UR4, SR_CTAID.X ;  /* 0x00000000000479c3 */ /* 0x000e220000002500 */
[----:B------:R-:W1:Y:S07]  /*0030*/  LDCU UR5, c[0x0][0x394] ;  /* 0x00007280ff0577ac */ /* 0x000e6e0008000800 */
[----:B------:R-:W0:Y:S02]  /*0040*/  LDC R7, c[0x0][0x360] ;  /* 0x0000d800ff077b82 */ /* 0x000e240000000800 */
[----:B0-----:R-:W-:-:S05]  /*0050*/  IMAD R0, R7, UR4, R0 ;  /* 0x0000000407007c24 */ /* 0x001fca000f8e0200 */
[----:B-1----:R-:W-:-:S13]  /*0060*/  ISETP.GE.AND P0, PT, R0, UR5, PT ;  /* 0x0000000500007c0c */ /* 0x002fda000bf06270 */
[----:B------:R-:W-:Y:S05]  /*0070*/  @P0 EXIT ;  /* 0x000000000000094d */ /* 0x000fea0003800000 */
[----:B------:R-:W0:Y:S01]  /*0080*/  LDC R3, c[0x0][0x3c0] ;  /* 0x0000f000ff037b82 */ /* 0x000e220000000800 */
[----:B------:R-:W1:Y:S01]  /*0090*/  LDCU UR4, c[0x0][0x370] ;  /* 0x00006e00ff0477ac */ /* 0x000e620008000800 */
[----:B------:R-:W2:Y:S01]  /*00a0*/  LDCU.64 UR6, c[0x0][0x358] ;  /* 0x00006b00ff0677ac */ /* 0x000ea20008000a00 */
[----:B-1----:R-:W-:Y:S02]  /*00b0*/  IMAD R7, R7, UR4, RZ ;  /* 0x0000000407077c24 */ /* 0x002fe4000f8e02ff */
[----:B0-2---:R-:W-:-:S07]  /*00c0*/  VIADD R3, R3, 0x1 ;  /* 0x0000000103037836 */ /* 0x005fce0000000000 */
.L_x_8:
[----:B------:R-:W0:Y:S01]  /*00d0*/  LDC.64 R8, c[0x0][0x3b8] ;  /* 0x0000ee00ff087b82 */ /* 0x000e220000000a00 */
[----:B------:R-:W1:Y:S07]  /*00e0*/  LDCU UR4, c[0x0][0x394] ;  /* 0x00007280ff0477ac */ /* 0x000e6e0008000800 */
[----:B------:R-:W2:Y:S01]  /*00f0*/  LDC.64 R4, c[0x0][0x398] ;  /* 0x0000e600ff047b82 */ /* 0x000ea20000000a00 */
[----:B0-----:R-:W-:-:S05]  /*0100*/  IMAD.WIDE R8, R0, 0x4, R8 ;  /* 0x0000000400087825 */ /* 0x001fca00078e0208 */
[----:B------:R-:W2:Y:S02]  /*0110*/  LDG.E R6, desc[UR6][R8.64] ;  /* 0x0000000608067981 */ /* 0x000ea4000c1e1900 */
[----:B--2---:R-:W-:-:S05]  /*0120*/  IMAD.WIDE R4, R6, 0x4, R4 ;  /* 0x0000000406047825 */ /* 0x004fca00078e0204 */
[----:B------:R-:W2:Y:S04]  /*0130*/  LDG.E R8, desc[UR6][R4.64] ;  /* 0x0000000604087981 */ /* 0x000ea8000c1e1900 */
[----:B------:R-:W2:Y:S01]  /*0140*/  LDG.E R11, desc[UR6][R4.64+0x4] ;  /* 0x00000406040b7981 */ /* 0x000ea2000c1e1900 */
[----:B------:R-:W-:Y:S01]  /*0150*/  IMAD.IADD R0, R7, 0x1, R0 ;  /* 0x0000000107007824 */ /* 0x000fe200078e0200 */
[----:B------:R-:W-:Y:S04]  /*0160*/  BSSY.RECONVERGENT B0, `(.L_x_0) ;  /* 0x000004b000007945 */ /* 0x000fe80003800200 */
[----:B-1----:R-:W-:-:S02]  /*0170*/  ISETP.GE.AND P1, PT, R0, UR4, PT ;  /* 0x0000000400007c0c */ /* 0x002fc4000bf26270 */
[----:B--2---:R-:W-:-:S13]  /*0180*/  ISETP.GE.AND P0, PT, R8, R11, PT ;  /* 0x0000000b0800720c */ /* 0x004fda0003f06270 */
[----:B-----5:R-:W-:Y:S05]  /*0190*/  @P0 BRA `(.L_x_1) ;  /* 0x00000004001c0947 */ /* 0x020fea0003800000 */
.L_x_7:
[----:B------:R-:W0:Y:S08]  /*01a0*/  LDC.64 R10, c[0x0][0x3a0] ;  /* 0x0000e800ff0a7b82 */ /* 0x000e300000000a00 */
[----:B------:R-:W1:Y:S01]  /*01b0*/  LDC.64 R12, c[0x0][0x398] ;  /* 0x0000e600ff0c7b82 */ /* 0x000e620000000a00 */
[----:B0-----:R-:W-:-:S05]  /*01c0*/  IMAD.WIDE R10, R8, 0x4, R10 ;  /* 0x00000004080a7825 */ /* 0x001fca00078e020a */
[----:B------:R-:W1:Y:S02]  /*01d0*/  LDG.E R9, desc[UR6][R10.64] ;  /* 0x000000060a097981 */ /* 0x000e64000c1e1900 */
[----:B-1----:R-:W-:-:S05]  /*01e0*/  IMAD.WIDE R12, R9, 0x4, R12 ;  /* 0x00000004090c7825 */ /* 0x002fca00078e020c */
[----:B------:R-:W2:Y:S04]  /*01f0*/  LDG.E R2, desc[UR6][R12.64] ;  /* 0x000000060c027981 */ /* 0x000ea8000c1e1900 */
[----:B------:R-:W2:Y:S01]  /*0200*/  LDG.E R17, desc[UR6][R12.64+0x4] ;  /* 0x000004060c117981 */ /* 0x000ea2000c1e1900 */
[----:B------:R-:W-:Y:S01]  /*0210*/  BSSY.RECONVERGENT B1, `(.L_x_2) ;  /* 0x0000011000017945 */ /* 0x000fe20003800200 */
[----:B------:R-:W-:Y:S01]  /*0220*/  MOV R14, 0xffffffff ;  /* 0xffffffff000e7802 */ /* 0x000fe20000000f00 */
[----:B------:R-:W-:Y:S01]  /*0230*/  IMAD.MOV.U32 R15, RZ, RZ, -0x1 ;  /* 0xffffffffff0f7424 */ /* 0x000fe200078e00ff */
[----:B--2---:R-:W-:-:S13]  /*0240*/  ISETP.GE.AND P0, PT, R2, R17, PT ;  /* 0x000000110200720c */ /* 0x004fda0003f06270 */
[----:B-----5:R-:W-:Y:S05]  /*0250*/  @P0 BRA `(.L_x_3) ;  /* 0x0000000000300947 */ /* 0x020fea0003800000 */
[----:B------:R-:W0:Y:S01]  /*0260*/  LDC.64 R12, c[0x0][0x3a0] ;  /* 0x0000e800ff0c7b82 */ /* 0x000e220000000a00 */
[----:B------:R-:W-:-:S07]  /*0270*/  IMAD.MOV.U32 R14, RZ, RZ, R2 ;  /* 0x000000ffff0e7224 */ /* 0x000fce00078e0002 */
.L_x_4:
[----:B0-----:R-:W-:-:S06]  /*0280*/  IMAD.WIDE R10, R14, 0x4, R12 ;  /* 0x000000040e0a7825 */ /* 0x001fcc00078e020c */
[----:B------:R-:W2:Y:S01]  /*0290*/  LDG.E R11, desc[UR6][R10.64] ;  /* 0x000000060a0b7981 */ /* 0x000ea2000c1e1900 */
[----:B------:R-:W-:Y:S02]  /*02a0*/  SHF.R.S32.HI R15, RZ, 0x1f, R14 ;  /* 0x0000001fff0f7819 */ /* 0x000fe4000001140e */
[----:B--2---:R-:W-:-:S13]  /*02b0*/  ISETP.NE.AND P0, PT, R11, R6, PT ;  /* 0x000000060b00720c */ /* 0x004fda0003f05270 */
[----:B------:R-:W-:Y:S05]  /*02c0*/  @!P0 BRA `(.L_x_3) ;  /* 0x0000000000148947 */ /* 0x000fea0003800000 */
[----:B------:R-:W-:-:S04]  /*02d0*/  IADD3 R14, PT, PT, R14, 0x1, RZ ;  /* 0x000000010e0e7810 */ /* 0x000fc80007ffe0ff */
[----:B------:R-:W-:-:S13]  /*02e0*/  ISETP.GE.AND P0, PT, R14, R17, PT ;  /* 0x000000110e00720c */ /* 0x000fda0003f06270 */
[----:B------:R-:W-:Y:S05]  /*02f0*/  @!P0 BRA `(.L_x_4) ;  /* 0xfffffffc00e08947 */ /* 0x000fea000383ffff */
[----:B------:R-:W-:Y:S01]  /*0300*/  IMAD.MOV.U32 R14, RZ, RZ, -0x1 ;  /* 0xffffffffff0e7424 */ /* 0x000fe200078e00ff */
[----:B------:R-:W-:-:S07]  /*0310*/  MOV R15, 0xffffffff ;  /* 0xffffffff000f7802 */ /* 0x000fce0000000f00 */
.L_x_3:
[----:B------:R-:W-:Y:S05]  /*0320*/  BSYNC.RECONVERGENT B1 ;  /* 0x0000000000017941 */ /* 0x000fea0003800200 */
.L_x_2:
[----:B------:R-:W0:Y:S01]  /*0330*/  LDCU.64 UR4, c[0x0][0x3a8] ;  /* 0x00007500ff0477ac */ /* 0x000e220008000a00 */
[----:B------:R-:W1:Y:S01]  /*0340*/  LDC.64 R12, c[0x0][0x3b0] ;  /* 0x0000ec00ff0c7b82 */ /* 0x000e620000000a00 */
[----:B0-----:R-:W-:-:S04]  /*0350*/  LEA R10, P0, R14, UR4, 0x2 ;  /* 0x000000040e0a7c11 */ /* 0x001fc8000f8010ff */
[----:B------:R-:W-:Y:S01]  /*0360*/  LEA.HI.X R11, R14, UR5, R15, 0x2, P0 ;  /* 0x000000050e0b7c11 */ /* 0x000fe200080f140f */
[----:B-1----:R-:W-:-:S04]  /*0370*/  IMAD.WIDE R14, R9, 0x4, R12 ;  /* 0x00000004090e7825 */ /* 0x002fc800078e020c */
[----:B------:R-:W2:Y:S04]  /*0380*/  LDG.E R10, desc[UR6][R10.64] ;  /* 0x000000060a0a7981 */ /* 0x000ea8000c1e1900 */
[----:B------:R-:W3:Y:S01]  /*0390*/  LDG.E R2, desc[UR6][R14.64] ;  /* 0x000000060e027981 */ /* 0x000ee2000c1e1900 */
[----:B------:R-:W-:Y:S01]  /*03a0*/  BSSY.RECONVERGENT B1, `(.L_x_5) ;  /* 0x0000022000017945 */ /* 0x000fe20003800200 */
[----:B--2---:R-:W-:-:S04]  /*03b0*/  ISETP.GE.AND P0, PT, R10, 0x1, PT ;  /* 0x000000010a00780c */ /* 0x004fc80003f06270 */
[----:B---3--:R-:W-:-:S13]  /*03c0*/  ISETP.NE.OR P0, PT, R2, -0x1, !P0 ;  /* 0xffffffff0200780c */ /* 0x008fda0004705670 */
[----:B------:R-:W-:Y:S05]  /*03d0*/  @P0 BRA `(.L_x_6) ;  /* 0x0000000000780947 */ /* 0x000fea0003800000 */
[----:B------:R-:W0:Y:S01]  /*03e0*/  LDC.64 R12, c[0x0][0x3c8] ;  /* 0x0000f200ff0c7b82 */ /* 0x000e220000000a00 */
[----:B------:R-:W1:Y:S01]  /*03f0*/  LDCU UR4, c[0x0][0x390] ;  /* 0x00007200ff0477ac */ /* 0x000e620008000800 */
[----:B0-----:R-:W-:-:S05]  /*0400*/  IMAD.WIDE R10, R9, 0x4, R12 ;  /* 0x00000004090a7825 */ /* 0x001fca00078e020c */
[----:B------:R-:W1:Y:S02]  /*0410*/  LDG.E R2, desc[UR6][R10.64] ;  /* 0x000000060a027981 */ /* 0x000e64000c1e1900 */
[----:B-1----:R-:W-:-:S13]  /*0420*/  ISETP.NE.AND P0, PT, R2, UR4, PT ;  /* 0x0000000402007c0c */ /* 0x002fda000bf05270 */
[----:B------:R-:W-:Y:S05]  /*0430*/  @P0 BRA `(.L_x_6) ;  /* 0x0000000000600947 */ /* 0x000fea0003800000 */
[----:B------:R-:W-:-:S06]  /*0440*/  IMAD.MOV.U32 R2, RZ, RZ, -0x1 ;  /* 0xffffffffff027424 */ /* 0x000fcc00078e00ff */
[----:B------:R-:W2:Y:S02]  /*0450*/  ATOMG.E.CAS.STRONG.GPU PT, R2, [R14], R2, R3 ;  /* 0x000000020e0273a9 */ /* 0x000ea400001ee103 */
[----:B--2---:R-:W-:-:S13]  /*0460*/  ISETP.NE.AND P0, PT, R2, -0x1, PT ;  /* 0xffffffff0200780c */ /* 0x004fda0003f05270 */
[----:B------:R-:W-:Y:S05]  /*0470*/  @P0 BRA `(.L_x_6) ;  /* 0x0000000000500947 */ /* 0x000fea0003800000 */
[----:B------:R-:W0:Y:S01]  /*0480*/  S2R R15, SR_LANEID ;  /* 0x00000000000f7919 */ /* 0x000e220000000000 */
[----:B------:R-:W-:Y:S01]  /*0490*/  VOTEU.ANY UR4, UPT, PT ;  /* 0x0000000000047886 */ /* 0x000fe200038e0100 */
[----:B------:R-:W1:Y:S01]  /*04a0*/  LDC.64 R16, c[0x0][0x3d0] ;  /* 0x0000f400ff107b82 */ /* 0x000e620000000a00 */
[----:B------:R-:W0:Y:S08]  /*04b0*/  FLO.U32 R2, UR4 ;  /* 0x0000000400027d00 */ /* 0x000e3000080e0000 */
[----:B------:R-:W1:Y:S01]  /*04c0*/  POPC R21, UR4 ;  /* 0x0000000400157d09 */ /* 0x000e620008000000 */
[----:B0-----:R-:W-:Y:S01]  /*04d0*/  ISETP.EQ.U32.AND P0, PT, R2, R15, PT ;  /* 0x0000000f0200720c */ /* 0x001fe20003f02070 */
[----:B------:R-:W0:Y:S01]  /*04e0*/  S2R R18, SR_LTMASK ;  /* 0x0000000000127919 */ /* 0x000e220000003900 */
[----:B------:R-:W2:Y:S11]  /*04f0*/  LDC.64 R14, c[0x0][0x3d8] ;  /* 0x0000f600ff0e7b82 */ /* 0x000eb60000000a00 */
[----:B-1----:R-:W3:Y:S01]  /*0500*/  @P0 ATOMG.E.ADD.STRONG.GPU PT, R17, desc[UR6][R16.64], R21 ;  /* 0x80000015101109a8 */ /* 0x002ee200081ef106 */
[----:B------:R-:W-:Y:S01]  /*0510*/  IMAD.WIDE R12, R6, 0x4, R12 ;  /* 0x00000004060c7825 */ /* 0x000fe200078e020c */
[----:B0-----:R-:W-:-:S06]  /*0520*/  LOP3.LUT R18, R18, UR4, RZ, 0xc0, !PT ;  /* 0x0000000412127c12 */ /* 0x001fcc000f8ec0ff */
[----:B------:R-:W0:Y:S01]  /*0530*/  POPC R18, R18 ;  /* 0x0000001200127309 */ /* 0x000e220000000000 */
[----:B---3--:R-:W0:Y:S02]  /*0540*/  SHFL.IDX PT, R19, R17, R2, 0x1f ;  /* 0x00001f0211137589 */ /* 0x008e2400000e0000 */
[----:B0-----:R-:W-:-:S05]  /*0550*/  IADD3 R19, PT, PT, R19, R18, RZ ;  /* 0x0000001213137210 */ /* 0x001fca0007ffe0ff */
[----:B--2---:R-:W-:-:S05]  /*0560*/  IMAD.WIDE R14, R19, 0x4, R14 ;  /* 0x00000004130e7825 */ /* 0x004fca00078e020e */
[----:B------:R0:W-:Y:S04]  /*0570*/  STG.E desc[UR6][R14.64], R9 ;  /* 0x000000090e007986 */ /* 0x0001e8000c101906 */
[----:B------:R-:W2:Y:S01]  /*0580*/  LDG.E R12, desc[UR6][R12.64] ;  /* 0x000000060c0c7981 */ /* 0x000ea2000c1e1900 */
[----:B------:R-:W1:Y:S01]  /*0590*/  LDC R20, c[0x0][0x390] ;  /* 0x0000e400ff147b82 */ /* 0x000e620000000800 */
[----:B--2---:R-:W-:-:S05]  /*05a0*/  VIADD R21, R12, 0x1 ;  /* 0x000000010c157836 */ /* 0x004fca0000000000 */
[----:B-1----:R0:W5:Y:S02]  /*05b0*/  ATOMG.E.CAS.STRONG.GPU PT, RZ, [R10], R20, R21 ;  /* 0x000000140aff73a9 */ /* 0x00216400001ee115 */
.L_x_6:
[----:B------:R-:W-:Y:S05]  /*05c0*/  BSYNC.RECONVERGENT B1 ;  /* 0x0000000000017941 */ /* 0x000fea0003800200 */
.L_x_5:
[----:B0-----:R-:W2:Y:S01]  /*05d0*/  LDG.E R9, desc[UR6][R4.64+0x4] ;  /* 0x0000040604097981 */ /* 0x001ea2000c1e1900 */
[----:B------:R-:W-:-:S04]  /*05e0*/  IADD3 R8, PT, PT, R8, 0x1, RZ ;  /* 0x0000000108087810 */ /* 0x000fc80007ffe0ff */
[----:B--2---:R-:W-:-:S13]  /*05f0*/  ISETP.GE.AND P0, PT, R8, R9, PT ;  /* 0x000000090800720c */ /* 0x004fda0003f06270 */
[----:B------:R-:W-:Y:S05]  /*0600*/  @!P0 BRA `(.L_x_7) ;  /* 0xfffffff800e48947 */ /* 0x000fea000383ffff */
.L_x_1:
[----:B------:R-:W-:Y:S05]  /*0610*/  BSYNC.RECONVERGENT B0 ;  /* 0x0000000000007941 */ /* 0x000fea0003800200 */
.L_x_0:
[----:B------:R-:W-:Y:S05]  /*0620*/  @!P1 BRA `(.L_x_8) ;  /* 0xfffffff800a89947 */ /* 0x000fea000383ffff */
[----:B------:R-:W-:Y:S05]  /*0630*/  EXIT ;  /* 0x000000000000794d */ /* 0x000fea0003800000 */
.L_x_9:
[----:B------:R-:W-:-:S00]  /*0640*/  BRA `(.L_x_9) ;  /* 0xfffffffc00fc7947 */ /* 0x000fc0000383ffff */
[----:B------:R-:W-:-:S00]  /*0650*/  NOP ;  /* 0x0000000000007918 */ /* 0x000fc00000000000 */
        /* <DEDUP_REMOVED lines=10> */
.L_x_45:


//--------------------- .text._Z8ddefaultPiS_i    --------------------------
	.section	.text._Z8ddefaultPiS_i,"ax",@progbits
	.align	128
        .global         _Z8ddefaultPiS_i
        .type           _Z8ddefaultPiS_i,@function
        .size           _Z8ddefaultPiS_i,(.L_x_46 - _Z8ddefaultPiS_i)
        .other          _Z8ddefaultPiS_i,@"STO_CUDA_ENTRY STV_DEFAULT"
_Z8ddefaultPiS_i:
.text._Z8ddefaultPiS_i:
[----:B------:R-:W-:Y:S01]  /*0000*/  LDC R1, c[0x0][0x37c] ;  /* 0x0000df00ff017b82 */ /* 0x000fe20000000800 */
[----:B------:R-:W0:Y:S07]  /*0010*/  S2R R7, SR_TID.X ;  /* 0x0000000000077919 */ /* 0x000e2e0000002100 */
[----:B------:R-:W0:Y:S08]  /*0020*/  S2UR UR4, SR_CTAID.X ;  /* 0x00000000000479c3 */ /* 0x000e300000002500 */
[----:B------:R-:W0:Y:S01]  /*0030*/  LDC R6, c[0x0][0x360] ;  /* 0x0000d800ff067b82 */ /* 0x000e220000000800 */
[----:B------:R-:W1:Y:S07]  /*0040*/  LDCU UR5, c[0x0][0x370] ;  /* 0x00006e00ff0577ac */ /* 0x000e6e0008000800 */
[----:B------:R-:W2:Y:S01]  /*0050*/  LDC R0, c[0x0][0x390] ;  /* 0x0000e400ff007b82 */ /* 0x000ea20000000800 */
[----:B0-----:R-:W-:-:S02]  /*0060*/  IMAD R7, R6, UR4, R7 ;  /* 0x0000000406077c24 */ /* 0x001fc4000f8e0207 */
[----:B-1----:R-:W-:-:S03]  /*0070*/  IMAD R6, R6, UR5, RZ ;  /* 0x0000000506067c24 */ /* 0x002fc6000f8e02ff */
[----:B--2---:R-:W-:-:S13]  /*0080*/  ISETP.GE.AND P0, PT, R7, R0, PT ;  /* 0x000000000700720c */ /* 0x004fda0003f06270 */
[----:B------:R-:W-:Y:S05]  /*0090*/  @P0 EXIT ;  /* 0x000000000000094d */ /* 0x000fea0003800000 */
[----:B------:R-:W0:Y:S01]  /*00a0*/  I2F.U32.RP R9, R6 ;  /* 0x0000000600097306 */ /* 0x000e220000209000 */
[C---:B------:R-:W-:Y:S01]  /*00b0*/  IADD3 R5, PT, PT, R6.reuse, R7, RZ ;  /* 0x0000000706057210 */ /* 0x040fe20007ffe0ff */
[----:B------:R-:W-:Y:S01]  /*00c0*/  IMAD.MOV R11, RZ, RZ, -R6 ;  /* 0x000000ffff0b7224 */ /* 0x000fe200078e0a06 */
[----:B------:R-:W-:Y:S01]  /*00d0*/  ISETP.NE.U32.AND P2, PT, R6, RZ, PT ;  /* 0x000000ff0600720c */ /* 0x000fe20003f45070 */
[----:B------:R-:W1:Y:S01]  /*00e0*/  LDCU.64 UR4, c[0x0][0x358] ;  /* 0x00006b00ff0477ac */ /* 0x000e620008000a00 */
[CC--:B------:R-:W-:Y:S01]  /*00f0*/  ISETP.GE.AND P0, PT, R5.reuse, R0.reuse, PT ;  /* 0x000000000500720c */ /* 0x0c0fe20003f06270 */
[----:B------:R-:W-:Y:S01]  /*0100*/  BSSY.RECONVERGENT B0, `(.L_x_10) ;  /* 0x0000028000007945 */ /* 0x000fe20003800200 */
[----:B------:R-:W-:Y:S02]  /*0110*/  VIMNMX R4, PT, PT, R5, R0, !PT ;  /* 0x0000000005047248 */ /* 0x000fe40007fe0100 */
[----:B------:R-:W-:-:S04]  /*0120*/  SEL R8, RZ, 0x1, P0 ;  /* 0x00000001ff087807 */ /* 0x000fc80000000000 */
[----:B------:R-:W-:Y:S01]  /*0130*/  IADD3 R5, PT, PT, R4, -R5, -R8 ;  /* 0x8000000504057210 */ /* 0x000fe20007ffe808 */
[----:B0-----:R-:W0:Y:S02]  /*0140*/  MUFU.RCP R9, R9 ;  /* 0x0000000900097308 */ /* 0x001e240000001000 */
[----:B0-----:R-:W-:-:S06]  /*0150*/  IADD3 R2, PT, PT, R9, 0xffffffe, RZ ;  /* 0x0ffffffe09027810 */ /* 0x001fcc0007ffe0ff */
[----:B------:R0:W2:Y:S02]  /*0160*/  F2I.FTZ.U32.TRUNC.NTZ R3, R2 ;  /* 0x0000000200037305 */ /* 0x0000a4000021f000 */
[----:B0-----:R-:W-:Y:S02]  /*0170*/  IMAD.MOV.U32 R2, RZ, RZ, RZ ;  /* 0x000000ffff027224 */ /* 0x001fe400078e00ff */
[----:B--2---:R-:W-:-:S04]  /*0180*/  IMAD R11, R11, R3, RZ ;  /* 0x000000030b0b7224 */ /* 0x004fc800078e02ff */
[----:B------:R-:W-:-:S06]  /*0190*/  IMAD.HI.U32 R10, R3, R11, R2 ;  /* 0x0000000b030a7227 */ /* 0x000fcc00078e0002 */
[----:B------:R-:W-:-:S05]  /*01a0*/  IMAD.HI.U32 R9, R10, R5, RZ ;  /* 0x000000050a097227 */ /* 0x000fca00078e00ff */
[----:B------:R-:W-:-:S05]  /*01b0*/  IADD3 R2, PT, PT, -R9, RZ, RZ ;  /* 0x000000ff09027210 */ /* 0x000fca0007ffe1ff */
[----:B------:R-:W-:Y:S02]  /*01c0*/  IMAD R5, R6, R2, R5 ;  /* 0x0000000206057224 */ /* 0x000fe400078e0205 */
[----:B------:R-:W0:Y:S03]  /*01d0*/  LDC.64 R2, c[0x0][0x388] ;  /* 0x0000e200ff027b82 */ /* 0x000e260000000a00 */
[----:B------:R-:W-:-:S13]  /*01e0*/  ISETP.GE.U32.AND P0, PT, R5, R6, PT ;  /* 0x000000060500720c */ /* 0x000fda0003f06070 */
[----:B------:R-:W-:Y:S01]  /*01f0*/  @P0 IMAD.IADD R5, R5, 0x1, -R6 ;  /* 0x0000000105050824 */ /* 0x000fe200078e0a06 */
[----:B------:R-:W-:-:S04]  /*0200*/  @P0 IADD3 R9, PT, PT, R9, 0x1, RZ ;  /* 0x0000000109090810 */ /* 0x000fc80007ffe0ff */
[-C--:B------:R-:W-:Y:S02]  /*0210*/  ISETP.GE.U32.AND P1, PT, R5, R6.reuse, PT ;  /* 0x000000060500720c */ /* 0x080fe40003f26070 */
[----:B------:R-:W2:Y:S11]  /*0220*/  LDC.64 R4, c[0x0][0x380] ;  /* 0x0000e000ff047b82 */ /* 0x000eb60000000a00 */
[----:B------:R-:W-:Y:S01]  /*0230*/  @P1 VIADD R9, R9, 0x1 ;  /* 0x0000000109091836 */ /* 0x000fe20000000000 */
[----:B------:R-:W-:-:S04]  /*0240*/  @!P2 LOP3.LUT R9, RZ, R6, RZ, 0x33, !PT ;  /* 0x00000006ff09a212 */ /* 0x000fc800078e33ff */
[----:B------:R-:W-:-:S04]  /*0250*/  IADD3 R8, PT, PT, R8, R9, RZ ;  /* 0x0000000908087210 */ /* 0x000fc80007ffe0ff */
[C---:B------:R-:W-:Y:S02]  /*0260*/  LOP3.LUT R9, R8.reuse, 0x3, RZ, 0xc0, !PT ;  /* 0x0000000308097812 */ /* 0x040fe400078ec0ff */
[----:B------:R-:W-:Y:S02]  /*0270*/  ISETP.GE.U32.AND P1, PT, R8, 0x3, PT ;  /* 0x000000030800780c */ /* 0x000fe40003f26070 */
[----:B------:R-:W-:-:S13]  /*0280*/  ISETP.NE.AND P0, PT, R9, 0x3, PT ;  /* 0x000000030900780c */ /* 0x000fda0003f05270 */
[----:B01----:R-:W-:Y:S05]  /*0290*/  @!P0 BRA `(.L_x_11) ;  /* 0x0000000000388947 */ /* 0x003fea0003800000 */
[----:B------:R-:W0:Y:S01]  /*02a0*/  LDC.64 R14, c[0x0][0x380] ;  /* 0x0000e000ff0e7b82 */ /* 0x000e220000000a00 */
[----:B------:R-:W-:-:S05]  /*02b0*/  VIADD R8, R8, 0x1 ;  /* 0x0000000108087836 */ /* 0x000fca0000000000 */
[----:B------:R-:W-:Y:S02]  /*02c0*/  LOP3.LUT R8, R8, 0x3, RZ, 0xc0, !PT ;  /* 0x0000000308087812 */ /* 0x000fe400078ec0ff */
[----:B------:R-:W1:Y:S02]  /*02d0*/  LDC.64 R12, c[0x0][0x388] ;  /* 0x0000e200ff0c7b82 */ /* 0x000e640000000a00 */
[----:B------:R-:W-:-:S07]  /*02e0*/  IADD3 R16, PT, PT, -R8, RZ, RZ ;  /* 0x000000ff08107210 */ /* 0x000fce0007ffe1ff */
.L_x_12:
[----:B---3--:R-:W-:Y:S01]  /*02f0*/  IMAD.MOV.U32 R17, RZ, RZ, -0x1 ;  /* 0xffffffffff117424 */ /* 0x008fe200078e00ff */
[----:B------:R-:W-:Y:S01]  /*0300*/  IADD3 R16, PT, PT, R16, 0x1, RZ ;  /* 0x0000000110107810 */ /* 0x000fe20007ffe0ff */
[----:B0-----:R-:W-:-:S03]  /*0310*/  IMAD.WIDE R10, R7, 0x4, R14 ;  /* 0x00000004070a7825 */ /* 0x001fc600078e020e */
[----:B------:R-:W-:Y:S01]  /*0320*/  ISETP.NE.AND P0, PT, R16, RZ, PT ;  /* 0x000000ff1000720c */ /* 0x000fe20003f05270 */
[----:B-1----:R-:W-:Y:S01]  /*0330*/  IMAD.WIDE R8, R7, 0x4, R12 ;  /* 0x0000000407087825 */ /* 0x002fe200078e020c */
[----:B------:R3:W-:Y:S03]  /*0340*/  STG.E desc[UR4][R10.64], R17 ;  /* 0x000000110a007986 */ /* 0x0007e6000c101904 */
[----:B------:R-:W-:Y:S01]  /*0350*/  IMAD.IADD R7, R6, 0x1, R7 ;  /* 0x0000000106077824 */ /* 0x000fe200078e0207 */
[----:B------:R3:W-:Y:S07]  /*0360*/  STG.E desc[UR4][R8.64], R0 ;  /* 0x0000000008007986 */ /* 0x0007ee000c101904 */
[----:B------:R-:W-:Y:S05]  /*0370*/  @P0 BRA `(.L_x_12) ;  /* 0xfffffffc00dc0947 */ /* 0x000fea000383ffff */
.L_x_11:
[----:B------:R-:W-:Y:S05]  /*0380*/  BSYNC.RECONVERGENT B0 ;  /* 0x0000000000007941 */ /* 0x000fea0003800200 */
.L_x_10:
[----:B------:R-:W-:Y:S05]  /*0390*/  @!P1 EXIT ;  /* 0x000000000000994d */ /* 0x000fea0003800000 */
.L_x_13:
[----:B0-2---:R-:W-:Y:S01]  /*03a0*/  IMAD.WIDE R20, R7, 0x4, R4 ;  /* 0x0000000407147825 */ /* 0x005fe200078e0204 */
[----:B------:R-:W-:-:S03]  /*03b0*/  MOV R25, 0xffffffff ;  /* 0xffffffff00197802 */ /* 0x000fc60000000f00 */
[----:B------:R-:W-:Y:S01]  /*03c0*/  IMAD.WIDE R22, R7, 0x4, R2 ;  /* 0x0000000407167825 */ /* 0x000fe200078e0202 */
[C---:B------:R-:W-:Y:S01]  /*03d0*/  LEA R7, R6.reuse, R7, 0x2 ;  /* 0x0000000706077211 */ /* 0x040fe200078e10ff */
[----:B------:R0:W-:Y:S02]  /*03e0*/  STG.E desc[UR4][R20.64], R25 ;  /* 0x0000001914007986 */ /* 0x0001e4000c101904 */
[C---:B---3--:R-:W-:Y:S01]  /*03f0*/  IMAD.WIDE R8, R6.reuse, 0x4, R20 ;  /* 0x0000000406087825 */ /* 0x048fe200078e0214 */
[----:B------:R-:W-:Y:S01]  /*0400*/  ISETP.GE.AND P0, PT, R7, R0, PT ;  /* 0x000000000700720c */ /* 0x000fe20003f06270 */
[----:B------:R0:W-:Y:S02]  /*0410*/  STG.E desc[UR4][R22.64], R0 ;  /* 0x0000000016007986 */ /* 0x0001e4000c101904 */
[C---:B------:R-:W-:Y:S02]  /*0420*/  IMAD.WIDE R10, R6.reuse, 0x4, R22 ;  /* 0x00000004060a7825 */ /* 0x040fe400078e0216 */
[----:B------:R0:W-:Y:S02]  /*0430*/  STG.E desc[UR4][R8.64], R25 ;  /* 0x0000001908007986 */ /* 0x0001e4000c101904 */
[----:B------:R-:W-:-:S02]  /*0440*/  IMAD.WIDE R12, R6, 0x4, R8 ;  /* 0x00000004060c7825 */ /* 0x000fc400078e0208 */
[----:B------:R0:W-:Y:S02]  /*0450*/  STG.E desc[UR4][R10.64], R0 ;  /* 0x000000000a007986 */ /* 0x0001e4000c101904 */
[C---:B------:R-:W-:Y:S02]  /*0460*/  IMAD.WIDE R14, R6.reuse, 0x4, R10 ;  /* 0x00000004060e7825 */ /* 0x040fe400078e020a */
[----:B------:R0:W-:Y:S02]  /*0470*/  STG.E desc[UR4][R12.64], R25 ;  /* 0x000000190c007986 */ /* 0x0001e4000c101904 */
[C---:B------:R-:W-:Y:S02]  /*0480*/  IMAD.WIDE R16, R6.reuse, 0x4, R12 ;  /* 0x0000000406107825 */ /* 0x040fe400078e020c */
[----:B------:R0:W-:Y:S02]  /*0490*/  STG.E desc[UR4][R14.64], R0 ;  /* 0x000000000e007986 */ /* 0x0001e4000c101904 */
[----:B------:R-:W-:-:S02]  /*04a0*/  IMAD.WIDE R18, R6, 0x4, R14 ;  /* 0x0000000406127825 */ /* 0x000fc400078e020e */
[----:B------:R0:W-:Y:S04]  /*04b0*/  STG.E desc[UR4][R16.64], R25 ;  /* 0x0000001910007986 */ /* 0x0001e8000c101904 */
[----:B------:R0:W-:Y:S01]  /*04c0*/  STG.E desc[UR4][R18.64], R0 ;  /* 0x0000000012007986 */ /* 0x0001e2000c101904 */
[----:B------:R-:W-:Y:S05]  /*04d0*/  @!P0 BRA `(.L_x_13) ;  /* 0xfffffffc00b08947 */ /* 0x000fea000383ffff */
[----:B------:R-:W-:Y:S05]  /*04e0*/  EXIT ;  /* 0x000000000000794d */ /* 0x000fea0003800000 */
.L_x_14:
        /* <DEDUP_REMOVED lines=9> */
.L_x_46:


//--------------------- .text._Z19push_relabel_kernelPiS_S_S_S_iiiiS_S_S_ --------------------------
	.section	.text._Z19push_relabel_kernelPiS_S_S_S_iiiiS_S_S_,"ax",@progbits
	.align	128
        .global         _Z19push_relabel_kernelPiS_S_S_S_iiiiS_S_S_
        .type           _Z19push_relabel_kernelPiS_S_S_S_iiiiS_S_S_,@function
        .size           _Z19push_relabel_kernelPiS_S_S_S_iiiiS_S_S_,(.L_x_47 - _Z19push_relabel_kernelPiS_S_S_S_iiiiS_S_S_)
        .other          _Z19push_relabel_kernelPiS_S_S_S_iiiiS_S_S_,@"STO_CUDA_ENTRY STV_DEFAULT"
_Z19push_relabel_kernelPiS_S_S_S_iiiiS_S_S_:
.text._Z19push_relabel_kernelPiS_S_S_S_iiiiS_S_S_:
[----:B------:R-:W-:Y:S08]  /*0000*/  LDC R1, c[0x0][0x37c] ;  /* 0x0000df00ff017b82 */ /* 0x000ff00000000800 */
[----:B------:R-:W0:Y:S01]  /*0010*/  LDC.64 R4, c[0x0][0x3c8] ;  /* 0x0000f200ff047b82 */ /* 0x000e220000000a00 */
[----:B------:R-:W0:Y:S01]  /*0020*/  LDCU.64 UR6, c[0x0][0x358] ;  /* 0x00006b00ff0677ac */ /* 0x000e220008000a00 */
[----:B------:R-:W1:Y:S06]  /*0030*/  S2R R3, SR_TID.X ;  /* 0x0000000000037919 */ /* 0x000e6c0000002100 */
[----:B------:R-:W1:Y:S08]  /*0040*/  S2UR UR4, SR_CTAID.X ;  /* 0x00000000000479c3 */ /* 0x000e700000002500 */
[----:B------:R-:W1:Y:S01]  /*0050*/  LDC R2, c[0x0][0x360] ;  /* 0x0000d800ff027b82 */ /* 0x000e620000000800 */
[----:B------:R-:W2:Y:S01]  /*0060*/  LDCU UR5, c[0x0][0x370] ;  /* 0x00006e00ff0577ac */ /* 0x000ea20008000800 */
[----:B0-----:R0:W-:Y:S01]  /*0070*/  STG.E desc[UR6][R4.64], RZ ;  /* 0x000000ff04007986 */ /* 0x0011e2000c101906 */
[C---:B-1----:R-:W-:Y:S01]  /*0080*/  IMAD R0, R2.reuse, UR4, R3 ;  /* 0x0000000402007c24 */ /* 0x042fe2000f8e0203 */
[----:B------:R-:W-:Y:S01]  /*0090*/  UMOV UR4, 0x1e ;  /* 0x0000001e00047882 */ /* 0x000fe20000000000 */
[----:B0-2---:R-:W-:-:S07]  /*00a0*/  IMAD R2, R2, UR5, RZ ;  /* 0x0000000502027c24 */ /* 0x005fce000f8e02ff */
.L_x_43:
[----:B0-----:R-:W0:Y:S01]  /*00b0*/  LDCU UR5, c[0x0][0x3ac] ;  /* 0x00007580ff0577ac */ /* 0x001e220008000800 */
[----:B------:R-:W-:Y:S01]  /*00c0*/  BSSY.RECONVERGENT B0, `(.L_x_15) ;  /* 0x0000027000007945 */ /* 0x000fe20003800200 */
[----:B------:R-:W1:Y:S01]  /*00d0*/  LDCU UR10, c[0x0][0x3ac] ;  /* 0x00007580ff0a77ac */ /* 0x000e620008000800 */
[----:B--2---:R-:W2:Y:S01]  /*00e0*/  LDCU.64 UR8, c[0x0][0x3b0] ;  /* 0x00007600ff0877ac */ /* 0x004ea20008000a00 */
[----:B0-----:R-:W-:-:S13]  /*00f0*/  ISETP.GE.AND P0, PT, R0, UR5, PT ;  /* 0x0000000500007c0c */ /* 0x001fda000bf06270 */
[----:B-12--5:R-:W-:Y:S05]  /*0100*/  @P0 BRA `(.L_x_16) ;  /* 0x0000000000880947 */ /* 0x026fea0003800000 */
[----:B------:R-:W0:Y:S01]  /*0110*/  LDC.64 R4, c[0x0][0x388] ;  /* 0x0000e200ff047b82 */ /* 0x000e220000000a00 */
[----:B------:R-:W-:-:S07]  /*0120*/  IMAD.MOV.U32 R3, RZ, RZ, R0 ;  /* 0x000000ffff037224 */ /* 0x000fce00078e0000 */
[----:B------:R-:W1:Y:S08]  /*0130*/  LDC.64 R6, c[0x0][0x390] ;  /* 0x0000e400ff067b82 */ /* 0x000e700000000a00 */
[----:B------:R-:W2:Y:S02]  /*0140*/  LDC.64 R8, c[0x0][0x3b8] ;  /* 0x0000ee00ff087b82 */ /* 0x000ea40000000a00 */
.L_x_19:
[C---:B------:R-:W-:Y:S01]  /*0150*/  ISETP.NE.AND P0, PT, R3.reuse, UR9, PT ;  /* 0x0000000903007c0c */ /* 0x040fe2000bf05270 */
[----:B------:R-:W-:Y:S03]  /*0160*/  BSSY.RECONVERGENT B1, `(.L_x_17) ;  /* 0x0000019000017945 */ /* 0x000fe60003800200 */
[----:B------:R-:W-:-:S13]  /*0170*/  ISETP.EQ.OR P0, PT, R3, UR8, !P0 ;  /* 0x0000000803007c0c */ /* 0x000fda000c702670 */
[----:B------:R-:W-:Y:S05]  /*0180*/  @P0 BRA `(.L_x_18) ;  /* 0x0000000000580947 */ /* 0x000fea0003800000 */
[----:B-1----:R-:W-:-:S06]  /*0190*/  IMAD.WIDE R10, R3, 0x4, R6 ;  /* 0x00000004030a7825 */ /* 0x002fcc00078e0206 */
[----:B------:R-:W3:Y:S02]  /*01a0*/  LDG.E R10, desc[UR6][R10.64] ;  /* 0x000000060a0a7981 */ /* 0x000ee4000c1e1900 */
[----:B---3--:R-:W-:-:S13]  /*01b0*/  ISETP.GE.AND P0, PT, R10, 0x1, PT ;  /* 0x000000010a00780c */ /* 0x008fda0003f06270 */
[----:B------:R-:W-:Y:S05]  /*01c0*/  @!P0 BRA `(.L_x_18) ;  /* 0x0000000000488947 */ /* 0x000fea0003800000 */
[----:B0-----:R-:W-:-:S06]  /*01d0*/  IMAD.WIDE R10, R3, 0x4, R4 ;  /* 0x00000004030a7825 */ /* 0x001fcc00078e0204 */
[----:B------:R-:W3:Y:S02]  /*01e0*/  LDG.E R10, desc[UR6][R10.64] ;  /* 0x000000060a0a7981 */ /* 0x000ee4000c1e1900 */
[----:B---3--:R-:W-:-:S13]  /*01f0*/  ISETP.GE.AND P0, PT, R10, UR10, PT ;  /* 0x0000000a0a007c0c */ /* 0x008fda000bf06270 */
[----:B------:R-:W-:Y:S05]  /*0200*/  @P0 BRA `(.L_x_18) ;  /* 0x0000000000380947 */ /* 0x000fea0003800000 */
[----:B------:R-:W0:Y:S01]  /*0210*/  S2R R13, SR_LANEID ;  /* 0x00000000000d7919 */ /* 0x000e220000000000 */
[----:B------:R-:W-:Y:S01]  /*0220*/  VOTEU.ANY UR5, UPT, PT ;  /* 0x0000000000057886 */ /* 0x000fe200038e0100 */
[----:B------:R-:W1:Y:S01]  /*0230*/  LDC.64 R10, c[0x0][0x3c0] ;  /* 0x0000f000ff0a7b82 */ /* 0x000e620000000a00 */
[----:B------:R-:W0:Y:S08]  /*0240*/  FLO.U32 R14, UR5 ;  /* 0x00000005000e7d00 */ /* 0x000e3000080e0000 */
[----:B------:R-:W1:Y:S01]  /*0250*/  POPC R15, UR5 ;  /* 0x00000005000f7d09 */ /* 0x000e620008000000 */
[----:B0-----:R-:W-:-:S13]  /*0260*/  ISETP.EQ.U32.AND P0, PT, R14, R13, PT ;  /* 0x0000000d0e00720c */ /* 0x001fda0003f02070 */
[----:B-1----:R-:W3:Y:S01]  /*0270*/  @P0 ATOMG.E.ADD.STRONG.GPU PT, R11, desc[UR6][R10.64], R15 ;  /* 0x8000000f0a0b09a8 */ /* 0x002ee200081ef106 */
[----:B------:R-:W0:Y:S02]  /*0280*/  S2R R12, SR_LTMASK ;  /* 0x00000000000c7919 */ /* 0x000e240000003900 */
[----:B0-----:R-:W-:-:S06]  /*0290*/  LOP3.LUT R16, R12, UR5, RZ, 0xc0, !PT ;  /* 0x000000050c107c12 */ /* 0x001fcc000f8ec0ff */
[----:B------:R-:W0:Y:S01]  /*02a0*/  POPC R16, R16 ;  /* 0x0000001000107309 */ /* 0x000e220000000000 */
[----:B---3--:R-:W0:Y:S02]  /*02b0*/  SHFL.IDX PT, R13, R11, R14, 0x1f ;  /* 0x00001f0e0b0d7589 */ /* 0x008e2400000e0000 */
[----:B0-----:R-:W-:-:S04]  /*02c0*/  IMAD.IADD R13, R13, 0x1, R16 ;  /* 0x000000010d0d7824 */ /* 0x001fc800078e0210 */
[----:B--2---:R-:W-:-:S05]  /*02d0*/  IMAD.WIDE R12, R13, 0x4, R8 ;  /* 0x000000040d0c7825 */ /* 0x004fca00078e0208 */
[----:B------:R3:W-:Y:S02]  /*02e0*/  STG.E desc[UR6][R12.64], R3 ;  /* 0x000000030c007986 */ /* 0x0007e4000c101906 */
.L_x_18:
[----:B------:R-:W-:Y:S05]  /*02f0*/  BSYNC.RECONVERGENT B1 ;  /* 0x0000000000017941 */ /* 0x000fea0003800200 */
.L_x_17:
[----:B---3--:R-:W-:-:S05]  /*0300*/  IMAD.IADD R3, R2, 0x1, R3 ;  /* 0x0000000102037824 */ /* 0x008fca00078e0203 */
[----:B------:R-:W-:-:S13]  /*0310*/  ISETP.GE.AND P0, PT, R3, UR10, PT ;  /* 0x0000000a03007c0c */ /* 0x000fda000bf06270 */
[----:B------:R-:W-:Y:S05]  /*0320*/  @!P0 BRA `(.L_x_19) ;  /* 0xfffffffc00888947 */ /* 0x000fea000383ffff */
.L_x_16:
[----:B------:R-:W-:Y:S05]  /*0330*/  BSYNC.RECONVERGENT B0 ;  /* 0x0000000000007941 */ /* 0x000fea0003800200 */
.L_x_15:
[----:B0-----:R-:W0:Y:S08]  /*0340*/  LDC.64 R4, c[0x0][0x3c0] ;  /* 0x0000f000ff047b82 */ /* 0x001e300000000a00 */
[----:B------:R-:W-:Y:S06]  /*0350*/  BAR.SYNC.DEFER_BLOCKING 0x0 ;  /* 0x0000000000007b1d */ /* 0x000fec0000010000 */
[----:B0-----:R-:W3:Y:S02]  /*0360*/  LDG.E R3, desc[UR6][R4.64] ;  /* 0x0000000604037981 */ /* 0x001ee4000c1e1900 */
[----:B---3--:R-:W-:-:S13]  /*0370*/  ISETP.NE.AND P0, PT, R3, RZ, PT ;  /* 0x000000ff0300720c */ /* 0x008fda0003f05270 */
[----:B------:R-:W-:Y:S05]  /*0380*/  @!P0 BRA `(.L_x_20) ;  /* 0x0000000c00488947 */ /* 0x000fea0003800000 */
[----:B------:R-:W-:Y:S01]  /*0390*/  ISETP.GE.AND P0, PT, R0, R3, PT ;  /* 0x000000030000720c */ /* 0x000fe20003f06270 */
[----:B------:R-:W-:-:S12]  /*03a0*/  BSSY.RECONVERGENT B2, `(.L_x_21) ;  /* 0x00000c8000027945 */ /* 0x000fd80003800200 */
[----:B------:R-:W-:Y:S05]  /*03b0*/  @P0 BRA `(.L_x_22) ;  /* 0x0000000c00180947 */ /* 0x000fea0003800000 */
[----:B------:R-:W-:-:S07]  /*03c0*/  IMAD.MOV.U32 R4, RZ, RZ, R0 ;  /* 0x000000ffff047224 */ /* 0x000fce00078e0000 */
.L_x_42:
[----:B012---:R-:W0:Y:S08]  /*03d0*/  LDC.64 R8, c[0x0][0x3b8] ;  /* 0x0000ee00ff087b82 */ /* 0x007e300000000a00 */
[----:B------:R-:W2:Y:S08]  /*03e0*/  LDC.64 R12, c[0x0][0x380] ;  /* 0x0000e000ff0c7b82 */ /* 0x000eb00000000a00 */
[----:B------:R-:W3:Y:S01]  /*03f0*/  LDC.64 R10, c[0x0][0x388] ;  /* 0x0000e200ff0a7b82 */ /* 0x000ee20000000a00 */
[----:B0-----:R-:W-:-:S05]  /*0400*/  IMAD.WIDE R8, R4, 0x4, R8 ;  /* 0x0000000404087825 */ /* 0x001fca00078e0208 */
[----:B------:R-:W2:Y:S02]  /*0410*/  LDG.E R21, desc[UR6][R8.64] ;  /* 0x0000000608157981 */ /* 0x000ea4000c1e1900 */
[----:B--2---:R-:W-:-:S05]  /*0420*/  IMAD.WIDE R12, R21, 0x4, R12 ;  /* 0x00000004150c7825 */ /* 0x004fca00078e020c */
[----:B------:R-:W2:Y:S04]  /*0430*/  LDG.E R20, desc[UR6][R12.64] ;  /* 0x000000060c147981 */ /* 0x000ea8000c1e1900 */
[----:B------:R-:W2:Y:S01]  /*0440*/  LDG.E R5, desc[UR6][R12.64+0x4] ;  /* 0x000004060c057981 */ /* 0x000ea2000c1e1900 */
[----:B------:R-:W-:Y:S01]  /*0450*/  IMAD.IADD R4, R2, 0x1, R4 ;  /* 0x0000000102047824 */ /* 0x000fe200078e0204 */
[----:B------:R-:W-:Y:S04]  /*0460*/  BSSY.RECONVERGENT B1, `(.L_x_23) ;  /* 0x00000ba000017945 */ /* 0x000fe80003800200 */
[----:B------:R-:W-:Y:S01]  /*0470*/  BSSY.RELIABLE B0, `(.L_x_24) ;  /* 0x0000094000007945 */ /* 0x000fe20003800100 */
[----:B-1----:R-:W-:Y:S01]  /*0480*/  IMAD.MOV.U32 R6, RZ, RZ, 0x7fffffff ;  /* 0x7fffffffff067424 */ /* 0x002fe200078e00ff */
[----:B------:R-:W-:Y:S01]  /*0490*/  ISETP.GE.AND P1, PT, R4, R3, PT ;  /* 0x000000030400720c */ /* 0x000fe20003f26270 */
[----:B---3--:R-:W-:Y:S01]  /*04a0*/  IMAD.WIDE R10, R21, 0x4, R10 ;  /* 0x00000004150a7825 */ /* 0x008fe200078e020a */
[----:B--2---:R-:W-:-:S13]  /*04b0*/  ISETP.GE.AND P0, PT, R20, R5, PT ;  /* 0x000000051400720c */ /* 0x004fda0003f06270 */
[----:B-----5:R-:W-:Y:S05]  /*04c0*/  @P0 BRA `(.L_x_25) ;  /* 0x00000008002c0947 */ /* 0x020fea0003800000 */
[----:B------:R-:W0:Y:S01]  /*04d0*/  LDC.64 R16, c[0x0][0x398] ;  /* 0x0000e600ff107b82 */ /* 0x000e220000000a00 */
[----:B------:R-:W-:Y:S01]  /*04e0*/  BSSY.RELIABLE B3, `(.L_x_26) ;  /* 0x0000018000037945 */ /* 0x000fe20003800100 */
[----:B------:R-:W-:-:S06]  /*04f0*/  IMAD.MOV.U32 R23, RZ, RZ, R20 ;  /* 0x000000ffff177224 */ /* 0x000fcc00078e0014 */
[----:B------:R-:W1:Y:S08]  /*0500*/  LDC.64 R6, c[0x0][0x388] ;  /* 0x0000e200ff067b82 */ /* 0x000e700000000a00 */
[----:B------:R-:W2:Y:S02]  /*0510*/  LDC.64 R8, c[0x0][0x3a0] ;  /* 0x0000e800ff087b82 */ /* 0x000ea40000000a00 */
.L_x_30:
[----:B0-----:R-:W-:-:S05]  /*0520*/  IMAD.WIDE R12, R23, 0x4, R16 ;  /* 0x00000004170c7825 */ /* 0x001fca00078e0210 */
[----:B------:R-:W3:Y:S01]  /*0530*/  LDG.E R22, desc[UR6][R12.64] ;  /* 0x000000060c167981 */ /* 0x000ee2000c1e1900 */
[----:B------:R-:W-:Y:S01]  /*0540*/  BSSY.RELIABLE B4, `(.L_x_27) ;  /* 0x000000e000047945 */ /* 0x000fe20003800100 */
[----:B---3--:R-:W-:-:S13]  /*0550*/  ISETP.GE.AND P0, PT, R22, 0x1, PT ;  /* 0x000000011600780c */ /* 0x008fda0003f06270 */
[----:B------:R-:W-:Y:S05]  /*0560*/  @!P0 BRA `(.L_x_28) ;  /* 0x00000000002c8947 */ /* 0x000fea0003800000 */
[----:B--2---:R-:W-:Y:S01]  /*0570*/  IMAD.WIDE R18, R23, 0x4, R8 ;  /* 0x0000000417127825 */ /* 0x004fe200078e0208 */
[----:B------:R-:W2:Y:S05]  /*0580*/  LDG.E R24, desc[UR6][R10.64] ;  /* 0x000000060a187981 */ /* 0x000eaa000c1e1900 */
[----:B------:R-:W1:Y:S02]  /*0590*/  LDG.E R19, desc[UR6][R18.64] ;  /* 0x0000000612137981 */ /* 0x000e64000c1e1900 */
[----:B-1----:R-:W-:-:S06]  /*05a0*/  IMAD.WIDE R14, R19, 0x4, R6 ;  /* 0x00000004130e7825 */ /* 0x002fcc00078e0206 */
[----:B------:R-:W3:Y:S02]  /*05b0*/  LDG.E R14, desc[UR6][R14.64] ;  /* 0x000000060e0e7981 */ /* 0x000ee4000c1e1900 */
[----:B---3--:R-:W-:-:S05]  /*05c0*/  VIADD R25, R14, 0x1 ;  /* 0x000000010e197836 */ /* 0x008fca0000000000 */
[----:B--2---:R-:W-:-:S13]  /*05d0*/  ISETP.NE.AND P0, PT, R24, R25, PT ;  /* 0x000000191800720c */ /* 0x004fda0003f05270 */
[----:B------:R-:W-:Y:S05]  /*05e0*/  @!P0 BREAK.RELIABLE B4 ;  /* 0x0000000000048942 */ /* 0x000fea0003800100 */
[----:B------:R-:W-:Y:S05]  /*05f0*/  @!P0 BREAK.RELIABLE B3 ;  /* 0x0000000000038942 */ /* 0x000fea0003800100 */
[----:B------:R-:W-:Y:S05]  /*0600*/  @!P0 BREAK.RELIABLE B0 ;  /* 0x0000000000008942 */ /* 0x000fea0003800100 */
[----:B------:R-:W-:Y:S05]  /*0610*/  @!P0 BRA `(.L_x_29) ;  /* 0x0000000400f48947 */ /* 0x000fea0003800000 */
.L_x_28:
[----:B------:R-:W-:Y:S05]  /*0620*/  BSYNC.RELIABLE B4 ;  /* 0x0000000000047941 */ /* 0x000fea0003800100 */
.L_x_27:
[----:B------:R-:W-:-:S05]  /*0630*/  VIADD R23, R23, 0x1 ;  /* 0x0000000117177836 */ /* 0x000fca0000000000 */
[----:B------:R-:W-:-:S13]  /*0640*/  ISETP.GE.AND P0, PT, R23, R5, PT ;  /* 0x000000051700720c */ /* 0x000fda0003f06270 */
[----:B------:R-:W-:Y:S05]  /*0650*/  @!P0 BRA `(.L_x_30) ;  /* 0xfffffffc00b08947 */ /* 0x000fea000383ffff */
[----:B------:R-:W-:Y:S05]  /*0660*/  BSYNC.RELIABLE B3 ;  /* 0x0000000000037941 */ /* 0x000fea0003800100 */
.L_x_26:
[----:B-1----:R-:W-:Y:S01]  /*0670*/  IMAD.IADD R6, R5, 0x1, -R20 ;  /* 0x0000000105067824 */ /* 0x002fe200078e0a14 */
[----:B------:R-:W-:Y:S01]  /*0680*/  BSSY.RECONVERGENT B3, `(.L_x_31) ;  /* 0x000003e000037945 */ /* 0x000fe20003800200 */
[----:B------:R-:W-:-:S03]  /*0690*/  PLOP3.LUT P0, PT, PT, PT, PT, 0x80, 0x8 ;  /* 0x000000000008781c */ /* 0x000fc60003f0f070 */
[----:B------:R-:W-:Y:S01]  /*06a0*/  ISETP.GT.AND P2, PT, R6, 0x3, PT ;  /* 0x000000030600780c */ /* 0x000fe20003f44270 */
[----:B------:R-:W-:-:S12]  /*06b0*/  IMAD.MOV.U32 R6, RZ, RZ, 0x7fffffff ;  /* 0x7fffffffff067424 */ /* 0x000fd800078e00ff */
[----:B------:R-:W-:Y:S05]  /*06c0*/  @!P2 BRA `(.L_x_32) ;  /* 0x0000000000e4a947 */ /* 0x000fea0003800000 */
[----:B------:R-:W0:Y:S01]  /*06d0*/  LDC.64 R16, c[0x0][0x398] ;  /* 0x0000e600ff107b82 */ /* 0x000e220000000a00 */
[----:B------:R-:W-:Y:S01]  /*06e0*/  PLOP3.LUT P0, PT, PT, PT, PT, 0x8, 0x80 ;  /* 0x000000000080781c */ /* 0x000fe20003f0e170 */
[----:B------:R-:W-:-:S12]  /*06f0*/  VIADD R7, R5, 0xfffffffd ;  /* 0xfffffffd05077836 */ /* 0x000fd80000000000 */
.L_x_33:
[----:B0-2---:R-:W-:-:S04]  /*0700*/  IMAD.WIDE R8, R20, 0x4, R16 ;  /* 0x0000000414087825 */ /* 0x005fc800078e0210 */
[C---:B------:R-:W-:Y:S02]  /*0710*/  VIADD R25, R20.reuse, 0x1 ;  /* 0x0000000114197836 */ /* 0x040fe40000000000 */
[----:B------:R-:W2:Y:S01]  /*0720*/  LDG.E R8, desc[UR6][R8.64] ;  /* 0x0000000608087981 */ /* 0x000ea2000c1e1900 */
[----:B------:R-:W-:Y:S02]  /*0730*/  VIADD R23, R20, 0x2 ;  /* 0x0000000214177836 */ /* 0x000fe40000000000 */
[----:B------:R-:W-:-:S06]  /*0740*/  IMAD.WIDE R12, R25, 0x4, R16 ;  /* 0x00000004190c7825 */ /* 0x000fcc00078e0210 */
[----:B------:R-:W3:Y:S01]  /*0750*/  LDG.E R12, desc[UR6][R12.64] ;  /* 0x000000060c0c7981 */ /* 0x000ee2000c1e1900 */
[----:B------:R-:W-:-:S04]  /*0760*/  IMAD.WIDE R26, R23, 0x4, R16 ;  /* 0x00000004171a7825 */ /* 0x000fc800078e0210 */
[----:B------:R-:W-:Y:S02]  /*0770*/  VIADD R21, R20, 0x3 ;  /* 0x0000000314157836 */ /* 0x000fe40000000000 */
[----:B------:R-:W4:Y:S02]  /*0780*/  LDG.E R26, desc[UR6][R26.64] ;  /* 0x000000061a1a7981 */ /* 0x000f24000c1e1900 */
[----:B------:R-:W-:-:S06]  /*0790*/  IMAD.WIDE R18, R21, 0x4, R16 ;  /* 0x0000000415127825 */ /* 0x000fcc00078e0210 */
[----:B------:R-:W5:Y:S01]  /*07a0*/  LDG.E R18, desc[UR6][R18.64] ;  /* 0x0000000612127981 */ /* 0x000f62000c1e1900 */
[----:B------:R-:W-:Y:S02]  /*07b0*/  SHF.R.S32.HI R22, RZ, 0x1f, R20 ;  /* 0x0000001fff167819 */ /* 0x000fe40000011414 */
[----:B--2---:R-:W-:Y:S02]  /*07c0*/  ISETP.GE.AND P5, PT, R8, 0x1, PT ;  /* 0x000000010800780c */ /* 0x004fe40003fa6270 */
[----:B---3--:R-:W-:-:S11]  /*07d0*/  ISETP.GE.AND P4, PT, R12, 0x1, PT ;  /* 0x000000010c00780c */ /* 0x008fd60003f86270 */
[----:B------:R-:W0:Y:S01]  /*07e0*/  @P5 LDC.64 R8, c[0x0][0x3a0] ;  /* 0x0000e800ff085b82 */ /* 0x000e220000000a00 */
[----:B----4-:R-:W-:-:S07]  /*07f0*/  ISETP.GE.AND P2, PT, R26, 0x1, PT ;  /* 0x000000011a00780c */ /* 0x010fce0003f46270 */
[----:B------:R-:W1:Y:S01]  /*0800*/  @P5 LDC.64 R26, c[0x0][0x388] ;  /* 0x0000e200ff1a5b82 */ /* 0x000e620000000a00 */
[----:B-----5:R-:W-:-:S07]  /*0810*/  ISETP.GE.AND P3, PT, R18, 0x1, PT ;  /* 0x000000011200780c */ /* 0x020fce0003f66270 */
[----:B------:R-:W2:Y:S08]  /*0820*/  @P4 LDC.64 R12, c[0x0][0x3a0] ;  /* 0x0000e800ff0c4b82 */ /* 0x000eb00000000a00 */
[----:B------:R-:W3:Y:S01]  /*0830*/  @P2 LDC.64 R14, c[0x0][0x3a0] ;  /* 0x0000e800ff0e2b82 */ /* 0x000ee20000000a00 */
[----:B0-----:R-:W-:-:S04]  /*0840*/  @P5 LEA R8, P6, R20, R8, 0x2 ;  /* 0x0000000814085211 */ /* 0x001fc800078c10ff */
[----:B------:R-:W-:-:S03]  /*0850*/  @P5 LEA.HI.X R9, R20, R9, R22, 0x2, P6 ;  /* 0x0000000914095211 */ /* 0x000fc600030f1416 */
[----:B------:R-:W0:Y:S02]  /*0860*/  @P3 LDC.64 R18, c[0x0][0x3a0] ;  /* 0x0000e800ff123b82 */ /* 0x000e240000000a00 */
[----:B------:R-:W1:Y:S01]  /*0870*/  @P5 LDG.E R8, desc[UR6][R8.64] ;  /* 0x0000000608085981 */ /* 0x000e62000c1e1900 */
[----:B------:R-:W-:Y:S02]  /*0880*/  SHF.R.S32.HI R22, RZ, 0x1f, R25 ;  /* 0x0000001fff167819 */ /* 0x000fe40000011419 */
[----:B--2---:R-:W-:-:S04]  /*0890*/  @P4 LEA R12, P6, R25, R12, 0x2 ;  /* 0x0000000c190c4211 */ /* 0x004fc800078c10ff */
[----:B------:R-:W-:Y:S02]  /*08a0*/  @P4 LEA.HI.X R13, R25, R13, R22, 0x2, P6 ;  /* 0x0000000d190d4211 */ /* 0x000fe400030f1416 */
[----:B------:R-:W-:Y:S01]  /*08b0*/  SHF.R.S32.HI R22, RZ, 0x1f, R23 ;  /* 0x0000001fff167819 */ /* 0x000fe20000011417 */
[----:B------:R-:W2:Y:S01]  /*08c0*/  @P3 LDC.64 R24, c[0x0][0x388] ;  /* 0x0000e200ff183b82 */ /* 0x000ea20000000a00 */
[C---:B---3--:R-:W-:Y:S02]  /*08d0*/  @P2 LEA R14, P6, R23.reuse, R14, 0x2 ;  /* 0x0000000e170e2211 */ /* 0x048fe400078c10ff */
[----:B------:R-:W3:Y:S02]  /*08e0*/  @P4 LDG.E R13, desc[UR6][R12.64] ;  /* 0x000000060c0d4981 */ /* 0x000ee4000c1e1900 */
[----:B------:R-:W-:Y:S02]  /*08f0*/  @P2 LEA.HI.X R15, R23, R15, R22, 0x2, P6 ;  /* 0x0000000f170f2211 */ /* 0x000fe400030f1416 */
[----:B------:R-:W-:-:S02]  /*0900*/  SHF.R.S32.HI R22, RZ, 0x1f, R21 ;  /* 0x0000001fff167819 */ /* 0x000fc40000011415 */
[C---:B0-----:R-:W-:Y:S02]  /*0910*/  @P3 LEA R18, P6, R21.reuse, R18, 0x2 ;  /* 0x0000001215123211 */ /* 0x041fe400078c10ff */
[----:B------:R-:W4:Y:S02]  /*0920*/  @P2 LDG.E R15, desc[UR6][R14.64] ;  /* 0x000000060e0f2981 */ /* 0x000f24000c1e1900 */
[----:B------:R-:W-:Y:S02]  /*0930*/  @P3 LEA.HI.X R19, R21, R19, R22, 0x2, P6 ;  /* 0x0000001315133211 */ /* 0x000fe400030f1416 */
[----:B------:R-:W3:Y:S04]  /*0940*/  @P4 LDC.64 R22, c[0x0][0x388] ;  /* 0x0000e200ff164b82 */ /* 0x000ee80000000a00 */
[----:B------:R-:W2:Y:S01]  /*0950*/  @P3 LDG.E R19, desc[UR6][R18.64] ;  /* 0x0000000612133981 */ /* 0x000ea2000c1e1900 */
[----:B-1----:R-:W-:-:S03]  /*0960*/  @P5 IMAD.WIDE R26, R8, 0x4, R26 ;  /* 0x00000004081a5825 */ /* 0x002fc600078e021a */
[----:B------:R-:W4:Y:S03]  /*0970*/  @P2 LDC.64 R8, c[0x0][0x388] ;  /* 0x0000e200ff082b82 */ /* 0x000f260000000a00 */
[----:B------:R-:W5:Y:S01]  /*0980*/  @P5 LDG.E R27, desc[UR6][R26.64] ;  /* 0x000000061a1b5981 */ /* 0x000f62000c1e1900 */
[----:B---3--:R-:W-:-:S06]  /*0990*/  @P4 IMAD.WIDE R22, R13, 0x4, R22 ;  /* 0x000000040d164825 */ /* 0x008fcc00078e0216 */
[----:B------:R-:W3:Y:S01]  /*09a0*/  @P4 LDG.E R23, desc[UR6][R22.64] ;  /* 0x0000000616174981 */ /* 0x000ee2000c1e1900 */
[----:B----4-:R-:W-:-:S04]  /*09b0*/  @P2 IMAD.WIDE R8, R15, 0x4, R8 ;  /* 0x000000040f082825 */ /* 0x010fc800078e0208 */
[----:B--2---:R-:W-:Y:S02]  /*09c0*/  @P3 IMAD.WIDE R24, R19, 0x4, R24 ;  /* 0x0000000413183825 */ /* 0x004fe400078e0218 */
[----:B------:R-:W2:Y:S04]  /*09d0*/  @P2 LDG.E R9, desc[UR6][R8.64] ;  /* 0x0000000608092981 */ /* 0x000ea8000c1e1900 */
[----:B------:R-:W4:Y:S01]  /*09e0*/  @P3 LDG.E R25, desc[UR6][R24.64] ;  /* 0x0000000618193981 */ /* 0x000f22000c1e1900 */
[----:B------:R-:W-:Y:S01]  /*09f0*/  VIADD R20, R20, 0x4 ;  /* 0x0000000414147836 */ /* 0x000fe20000000000 */
[----:B-----5:R-:W-:-:S04]  /*0a00*/  @P5 VIMNMX R6, PT, PT, R6, R27, PT ;  /* 0x0000001b06065248 */ /* 0x020fc80003fe0100 */
[----:B---3--:R-:W-:Y:S02]  /*0a10*/  @P4 VIMNMX R6, PT, PT, R6, R23, PT ;  /* 0x0000001706064248 */ /* 0x008fe40003fe0100 */
[----:B------:R-:W-:Y:S02]  /*0a20*/  ISETP.GE.AND P4, PT, R20, R7, PT ;  /* 0x000000071400720c */ /* 0x000fe40003f86270 */
[----:B--2---:R-:W-:-:S04]  /*0a30*/  @P2 VIMNMX R6, PT, PT, R6, R9, PT ;  /* 0x0000000906062248 */ /* 0x004fc80003fe0100 */
[----:B----4-:R-:W-:-:S07]  /*0a40*/  @P3 VIMNMX R6, PT, PT, R6, R25, PT ;  /* 0x0000001906063248 */ /* 0x010fce0003fe0100 */
[----:B------:R-:W-:Y:S05]  /*0a50*/  @!P4 BRA `(.L_x_33) ;  /* 0xfffffffc0028c947 */ /* 0x000fea000383ffff */
.L_x_32:
[----:B------:R-:W-:Y:S05]  /*0a60*/  BSYNC.RECONVERGENT B3 ;  /* 0x0000000000037941 */ /* 0x000fea0003800200 */
.L_x_31:
[----:B------:R-:W-:Y:S01]  /*0a70*/  IMAD.IADD R7, R5, 0x1, -R20 ;  /* 0x0000000105077824 */ /* 0x000fe200078e0a14 */
[----:B------:R-:W-:Y:S04]  /*0a80*/  BSSY.RECONVERGENT B3, `(.L_x_34) ;  /* 0x000001e000037945 */ /* 0x000fe80003800200 */
[----:B------:R-:W-:-:S13]  /*0a90*/  ISETP.GT.AND P2, PT, R7, 0x1, PT ;  /* 0x000000010700780c */ /* 0x000fda0003f44270 */
[----:B------:R-:W-:Y:S05]  /*0aa0*/  @!P2 BRA `(.L_x_35) ;  /* 0x00000000006ca947 */ /* 0x000fea0003800000 */
[----:B------:R-:W-:-:S04]  /*0ab0*/  IMAD.WIDE R14, R20, 0x4, R16 ;  /* 0x00000004140e7825 */ /* 0x000fc800078e0210 */
[----:B------:R-:W-:Y:S02]  /*0ac0*/  VIADD R7, R20, 0x1 ;  /* 0x0000000114077836 */ /* 0x000fe40000000000 */
[----:B------:R-:W3:Y:S02]  /*0ad0*/  LDG.E R14, desc[UR6][R14.64] ;  /* 0x000000060e0e7981 */ /* 0x000ee4000c1e1900 */
[----:B------:R-:W-:-:S06]  /*0ae0*/  IMAD.WIDE R18, R7, 0x4, R16 ;  /* 0x0000000407127825 */ /* 0x000fcc00078e0210 */
[----:B------:R-:W4:Y:S01]  /*0af0*/  LDG.E R18, desc[UR6][R18.64] ;  /* 0x0000000612127981 */ /* 0x000f22000c1e1900 */
[----:B------:R-:W-:Y:S02]  /*0b00*/  SHF.R.S32.HI R21, RZ, 0x1f, R20 ;  /* 0x0000001fff157819 */ /* 0x000fe40000011414 */
[----:B------:R-:W-:Y:S02]  /*0b10*/  SHF.R.S32.HI R24, RZ, 0x1f, R7 ;  /* 0x0000001fff187819 */ /* 0x000fe40000011407 */
[----:B---3--:R-:W-:Y:S02]  /*0b20*/  ISETP.GE.AND P2, PT, R14, 0x1, PT ;  /* 0x000000010e00780c */ /* 0x008fe40003f46270 */
[----:B----4-:R-:W-:-:S11]  /*0b30*/  ISETP.GE.AND P3, PT, R18, 0x1, PT ;  /* 0x000000011200780c */ /* 0x010fd60003f66270 */
[----:B------:R-:W0:Y:S08]  /*0b40*/  @P2 LDC.64 R12, c[0x0][0x3a0] ;  /* 0x0000e800ff0c2b82 */ /* 0x000e300000000a00 */
[----:B--2---:R-:W1:Y:S08]  /*0b50*/  @P3 LDC.64 R8, c[0x0][0x3a0] ;  /* 0x0000e800ff083b82 */ /* 0x004e700000000a00 */
[----:B------:R-:W2:Y:S01]  /*0b60*/  @P3 LDC.64 R14, c[0x0][0x388] ;  /* 0x0000e200ff0e3b82 */ /* 0x000ea20000000a00 */
[----:B0-----:R-:W-:-:S04]  /*0b70*/  @P2 LEA R12, P0, R20, R12, 0x2 ;  /* 0x0000000c140c2211 */ /* 0x001fc800078010ff */
[----:B------:R-:W-:Y:S02]  /*0b80*/  @P2 LEA.HI.X R13, R20, R13, R21, 0x2, P0 ;  /* 0x0000000d140d2211 */ /* 0x000fe400000f1415 */
[----:B-1----:R-:W-:-:S04]  /*0b90*/  @P3 LEA R22, P0, R7, R8, 0x2 ;  /* 0x0000000807163211 */ /* 0x002fc800078010ff */
[----:B------:R-:W3:Y:S01]  /*0ba0*/  @P2 LDG.E R13, desc[UR6][R12.64] ;  /* 0x000000060c0d2981 */ /* 0x000ee2000c1e1900 */
[----:B------:R-:W-:Y:S02]  /*0bb0*/  @P3 LEA.HI.X R23, R7, R9, R24, 0x2, P0 ;  /* 0x0000000907173211 */ /* 0x000fe400000f1418 */
[----:B------:R-:W3:Y:S04]  /*0bc0*/  @P2 LDC.64 R8, c[0x0][0x388] ;  /* 0x0000e200ff082b82 */ /* 0x000ee80000000a00 */
[----:B------:R-:W2:Y:S01]  /*0bd0*/  @P3 LDG.E R23, desc[UR6][R22.64] ;  /* 0x0000000616173981 */ /* 0x000ea2000c1e1900 */
[----:B---3--:R-:W-:-:S06]  /*0be0*/  @P2 IMAD.WIDE R8, R13, 0x4, R8 ;  /* 0x000000040d082825 */ /* 0x008fcc00078e0208 */
[----:B------:R-:W3:Y:S01]  /*0bf0*/  @P2 LDG.E R9, desc[UR6][R8.64] ;  /* 0x0000000608092981 */ /* 0x000ee2000c1e1900 */
[----:B--2---:R-:W-:-:S06]  /*0c00*/  @P3 IMAD.WIDE R14, R23, 0x4, R14 ;  /* 0x00000004170e3825 */ /* 0x004fcc00078e020e */
[----:B------:R-:W2:Y:S01]  /*0c10*/  @P3 LDG.E R15, desc[UR6][R14.64] ;  /* 0x000000060e0f3981 */ /* 0x000ea2000c1e1900 */
[----:B------:R-:W-:Y:S01]  /*0c20*/  PLOP3.LUT P0, PT, PT, PT, PT, 0x8, 0x80 ;  /* 0x000000000080781c */ /* 0x000fe20003f0e170 */
[----:B------:R-:W-:Y:S01]  /*0c30*/  VIADD R20, R7, 0x1 ;  /* 0x0000000107147836 */ /* 0x000fe20000000000 */
[----:B---3--:R-:W-:-:S04]  /*0c40*/  @P2 VIMNMX R6, PT, PT, R6, R9, PT ;  /* 0x0000000906062248 */ /* 0x008fc80003fe0100 */
[----:B--2---:R-:W-:-:S07]  /*0c50*/  @P3 VIMNMX R6, PT, PT, R6, R15, PT ;  /* 0x0000000f06063248 */ /* 0x004fce0003fe0100 */
.L_x_35:
[----:B------:R-:W-:Y:S05]  /*0c60*/  BSYNC.RECONVERGENT B3 ;  /* 0x0000000000037941 */ /* 0x000fea0003800200 */
.L_x_34:
[----:B------:R-:W-:Y:S01]  /*0c70*/  ISETP.LT.OR P0, PT, R20, R5, P0 ;  /* 0x000000051400720c */ /* 0x000fe20000701670 */
[----:B------:R-:W-:-:S12]  /*0c80*/  BSSY.RECONVERGENT B3, `(.L_x_25) ;  /* 0x000000f000037945 */ /* 0x000fd80003800200 */
[----:B------:R-:W-:Y:S05]  /*0c90*/  @!P0 BRA `(.L_x_36) ;  /* 0x0000000000348947 */ /* 0x000fea0003800000 */
[----:B------:R-:W-:-:S06]  /*0ca0*/  IMAD.WIDE R16, R20, 0x4, R16 ;  /* 0x0000000414107825 */ /* 0x000fcc00078e0210 */
[----:B------:R-:W3:Y:S02]  /*0cb0*/  LDG.E R16, desc[UR6][R16.64] ;  /* 0x0000000610107981 */ /* 0x000ee4000c1e1900 */
[----:B---3--:R-:W-:-:S13]  /*0cc0*/  ISETP.GE.AND P0, PT, R16, 0x1, PT ;  /* 0x000000011000780c */ /* 0x008fda0003f06270 */
[----:B------:R-:W-:Y:S05]  /*0cd0*/  @!P0 BRA `(.L_x_36) ;  /* 0x0000000000248947 */ /* 0x000fea0003800000 */
[----:B------:R-:W0:Y:S01]  /*0ce0*/  LDCU.64 UR8, c[0x0][0x3a0] ;  /* 0x00007400ff0877ac */ /* 0x000e220008000a00 */
[----:B------:R-:W-:Y:S01]  /*0cf0*/  SHF.R.S32.HI R5, RZ, 0x1f, R20 ;  /* 0x0000001fff057819 */ /* 0x000fe20000011414 */
[----:B--2---:R-:W1:Y:S01]  /*0d00*/  LDC.64 R8, c[0x0][0x388] ;  /* 0x0000e200ff087b82 */ /* 0x004e620000000a00 */
[----:B0-----:R-:W-:-:S04]  /*0d10*/  LEA R12, P0, R20, UR8, 0x2 ;  /* 0x00000008140c7c11 */ /* 0x001fc8000f8010ff */
[----:B------:R-:W-:-:S06]  /*0d20*/  LEA.HI.X R13, R20, UR9, R5, 0x2, P0 ;  /* 0x00000009140d7c11 */ /* 0x000fcc00080f1405 */
[----:B------:R-:W1:Y:S02]  /*0d30*/  LDG.E R13, desc[UR6][R12.64] ;  /* 0x000000060c0d7981 */ /* 0x000e64000c1e1900 */
[----:B-1----:R-:W-:-:S06]  /*0d40*/  IMAD.WIDE R8, R13, 0x4, R8 ;  /* 0x000000040d087825 */ /* 0x002fcc00078e0208 */
[----:B------:R-:W2:Y:S02]  /*0d50*/  LDG.E R9, desc[UR6][R8.64] ;  /* 0x0000000608097981 */ /* 0x000ea4000c1e1900 */
[----:B--2---:R-:W-:-:S07]  /*0d60*/  VIMNMX R6, PT, PT, R6, R9, PT ;  /* 0x0000000906067248 */ /* 0x004fce0003fe0100 */
.L_x_36:
[----:B------:R-:W-:Y:S05]  /*0d70*/  BSYNC.RECONVERGENT B3 ;  /* 0x0000000000037941 */ /* 0x000fea0003800200 */
.L_x_25:
[----:B------:R-:W-:-:S13]  /*0d80*/  ISETP.NE.AND P0, PT, R6, 0x7fffffff, PT ;  /* 0x7fffffff0600780c */ /* 0x000fda0003f05270 */
[----:B------:R-:W-:Y:S05]  /*0d90*/  @!P0 BREAK.RELIABLE B0 ;  /* 0x0000000000008942 */ /* 0x000fea0003800100 */
[----:B------:R-:W-:Y:S05]  /*0da0*/  @!P0 BRA `(.L_x_37) ;  /* 0x0000000000948947 */ /* 0x000fea0003800000 */
[----:B------:R-:W-:Y:S05]  /*0db0*/  BSYNC.RELIABLE B0 ;  /* 0x0000000000007941 */ /* 0x000fea0003800100 */
.L_x_24:
[----:B------:R-:W-:-:S05]  /*0dc0*/  VIADD R5, R6, 0x1 ;  /* 0x0000000106057836 */ /* 0x000fca0000000000 */
[----:B------:R0:W5:Y:S01]  /*0dd0*/  ATOMG.E.EXCH.STRONG.GPU PT, RZ, desc[UR6][R10.64], R5 ;  /* 0x800000050aff79a8 */ /* 0x000162000c1ef106 */
[----:B------:R-:W-:Y:S05]  /*0de0*/  BRA `(.L_x_37) ;  /* 0x0000000000847947 */ /* 0x000fea0003800000 */
.L_x_29:
[----:B------:R-:W0:Y:S08]  /*0df0*/  LDC.64 R6, c[0x0][0x390] ;  /* 0x0000e400ff067b82 */ /* 0x000e300000000a00 */
[----:B------:R-:W1:Y:S01]  /*0e00*/  LDC.64 R8, c[0x0][0x380] ;  /* 0x0000e000ff087b82 */ /* 0x000e620000000a00 */
[----:B0-----:R-:W-:-:S05]  /*0e10*/  IMAD.WIDE R6, R21, 0x4, R6 ;  /* 0x0000000415067825 */ /* 0x001fca00078e0206 */
[----:B------:R-:W2:Y:S01]  /*0e20*/  LDG.E R5, desc[UR6][R6.64] ;  /* 0x0000000606057981 */ /* 0x000ea2000c1e1900 */
[----:B-1----:R-:W-:Y:S01]  /*0e30*/  IMAD.WIDE R8, R19, 0x4, R8 ;  /* 0x0000000413087825 */ /* 0x002fe200078e0208 */
[----:B--2---:R-:W-:-:S05]  /*0e40*/  VIMNMX R22, PT, PT, R22, R5, PT ;  /* 0x0000000516167248 */ /* 0x004fca0003fe0100 */
[----:B------:R-:W-:-:S05]  /*0e50*/  IMAD.MOV R5, RZ, RZ, -R22 ;  /* 0x000000ffff057224 */ /* 0x000fca00078e0a16 */
[----:B------:R0:W-:Y:S04]  /*0e60*/  REDG.E.ADD.STRONG.GPU desc[UR6][R12.64], R5 ;  /* 0x000000050c00798e */ /* 0x0001e8000c12e106 */
[----:B------:R-:W2:Y:S04]  /*0e70*/  LDG.E R10, desc[UR6][R8.64] ;  /* 0x00000006080a7981 */ /* 0x000ea8000c1e1900 */
[----:B------:R-:W2:Y:S01]  /*0e80*/  LDG.E R14, desc[UR6][R8.64+0x4] ;  /* 0x00000406080e7981 */ /* 0x000ea2000c1e1900 */
[----:B------:R-:W-:Y:S01]  /*0e90*/  BSSY.RECONVERGENT B5, `(.L_x_38) ;  /* 0x0000012000057945 */ /* 0x000fe20003800200 */
[----:B--2---:R-:W-:-:S13]  /*0ea0*/  ISETP.GE.AND P0, PT, R10, R14, PT ;  /* 0x0000000e0a00720c */ /* 0x004fda0003f06270 */
[----:B0-----:R-:W-:Y:S05]  /*0eb0*/  @P0 BRA `(.L_x_39) ;  /* 0x00000000003c0947 */ /* 0x001fea0003800000 */
[----:B------:R-:W0:Y:S01]  /*0ec0*/  LDC.64 R8, c[0x0][0x3a0] ;  /* 0x0000e800ff087b82 */ /* 0x000e220000000a00 */
[----:B------:R-:W-:-:S07]  /*0ed0*/  IMAD.MOV.U32 R13, RZ, RZ, R10 ;  /* 0x000000ffff0d7224 */ /* 0x000fce00078e000a */
.L_x_41:
[----:B0-----:R-:W-:-:S06]  /*0ee0*/  IMAD.WIDE R10, R13, 0x4, R8 ;  /* 0x000000040d0a7825 */ /* 0x001fcc00078e0208 */
[----:B------:R-:W2:Y:S02]  /*0ef0*/  LDG.E R10, desc[UR6][R10.64] ;  /* 0x000000060a0a7981 */ /* 0x000ea4000c1e1900 */
[----:B--2---:R-:W-:-:S13]  /*0f00*/  ISETP.NE.AND P0, PT, R10, R21, PT ;  /* 0x000000150a00720c */ /* 0x004fda0003f05270 */
[----:B------:R-:W-:Y:S05]  /*0f10*/  @!P0 BRA `(.L_x_40) ;  /* 0x0000000000108947 */ /* 0x000fea0003800000 */
[----:B------:R-:W-:-:S05]  /*0f20*/  VIADD R13, R13, 0x1 ;  /* 0x000000010d0d7836 */ /* 0x000fca0000000000 */
[----:B------:R-:W-:-:S13]  /*0f30*/  ISETP.GE.AND P0, PT, R13, R14, PT ;  /* 0x0000000e0d00720c */ /* 0x000fda0003f06270 */
[----:B------:R-:W-:Y:S05]  /*0f40*/  @!P0 BRA `(.L_x_41) ;  /* 0xfffffffc00e48947 */ /* 0x000fea000383ffff */
[----:B------:R-:W-:Y:S05]  /*0f50*/  BRA `(.L_x_39) ;  /* 0x0000000000147947 */ /* 0x000fea0003800000 */
.L_x_40:
[----:B------:R-:W-:-:S13]  /*0f60*/  ISETP.NE.AND P0, PT, R13, -0x1, PT ;  /* 0xffffffff0d00780c */ /* 0x000fda0003f05270 */
[----:B------:R-:W-:Y:S05]  /*0f70*/  @!P0 BRA `(.L_x_39) ;  /* 0x00000000000c8947 */ /* 0x000fea0003800000 */
[----:B------:R-:W0:Y:S02]  /*0f80*/  LDC.64 R8, c[0x0][0x398] ;  /* 0x0000e600ff087b82 */ /* 0x000e240000000a00 */
[----:B0-----:R-:W-:-:S05]  /*0f90*/  IMAD.WIDE R8, R13, 0x4, R8 ;  /* 0x000000040d087825 */ /* 0x001fca00078e0208 */
[----:B------:R0:W-:Y:S02]  /*0fa0*/  REDG.E.ADD.STRONG.GPU desc[UR6][R8.64], R22 ;  /* 0x000000160800798e */ /* 0x0001e4000c12e106 */
.L_x_39:
[----:B------:R-:W-:Y:S05]  /*0fb0*/  BSYNC.RECONVERGENT B5 ;  /* 0x0000000000057941 */ /* 0x000fea0003800200 */
.L_x_38:
[----:B0-----:R-:W0:Y:S01]  /*0fc0*/  LDC.64 R8, c[0x0][0x390] ;  /* 0x0000e400ff087b82 */ /* 0x001e220000000a00 */
[----:B------:R1:W-:Y:S01]  /*0fd0*/  REDG.E.ADD.STRONG.GPU desc[UR6][R6.64], R5 ;  /* 0x000000050600798e */ /* 0x0003e2000c12e106 */
[----:B0-----:R-:W-:-:S05]  /*0fe0*/  IMAD.WIDE R8, R19, 0x4, R8 ;  /* 0x0000000413087825 */ /* 0x001fca00078e0208 */
[----:B------:R1:W-:Y:S02]  /*0ff0*/  REDG.E.ADD.STRONG.GPU desc[UR6][R8.64], R22 ;  /* 0x000000160800798e */ /* 0x0003e4000c12e106 */
.L_x_37:
[----:B------:R-:W-:Y:S05]  /*1000*/  BSYNC.RECONVERGENT B1 ;  /* 0x0000000000017941 */ /* 0x000fea0003800200 */
.L_x_23:
[----:B------:R-:W-:Y:S05]  /*1010*/  @!P1 BRA `(.L_x_42) ;  /* 0xfffffff000ec9947 */ /* 0x000fea000383ffff */
.L_x_22:
[----:B------:R-:W-:Y:S05]  /*1020*/  BSYNC.RECONVERGENT B2 ;  /* 0x0000000000027941 */ /* 0x000fea0003800200 */
.L_x_21:
[----:B------:R-:W-:Y:S05]  /*1030*/  WARPSYNC.ALL ;  /* 0x0000000000007948 */ /* 0x000fea0003800000 */
[----:B01----:R-:W0:Y:S01]  /*1040*/  LDC.64 R4, c[0x0][0x3c0] ;  /* 0x0000f000ff047b82 */ /* 0x003e220000000a00 */
[----:B------:R-:W-:-:S04]  /*1050*/  UIADD3 UR4, UPT, UPT, UR4, -0x1, URZ ;  /* 0xffffffff04047890 */ /* 0x000fc8000fffe0ff */
[----:B------:R-:W-:Y:S01]  /*1060*/  UISETP.NE.AND UP0, UPT, UR4, URZ, UPT ;  /* 0x000000ff0400728c */ /* 0x000fe2000bf05270 */
[----:B0-----:R0:W-:Y:S02]  /*1070*/  STG.E desc[UR6][R4.64], RZ ;  /* 0x000000ff04007986 */ /* 0x0011e4000c101906 */
[----:B------:R-:W-:Y:S06]  /*1080*/  BAR.SYNC.DEFER_BLOCKING 0x0 ;  /* 0x0000000000007b1d */ /* 0x000fec0000010000 */
[----:B------:R-:W-:Y:S05]  /*1090*/  BRA.U UP0, `(.L_x_43) ;  /* 0xfffffff100047547 */ /* 0x000fea000b83ffff */
[----:B------:R-:W-:Y:S05]  /*10a0*/  EXIT ;  /* 0x000000000000794d */ /* 0x000fea0003800000 */
.L_x_20:
[----:B------:R-:W0:Y:S01]  /*10b0*/  LDC.64 R2, c[0x0][0x3c8] ;  /* 0x0000f200ff027b82 */ /* 0x000e220000000a00 */
[----:B------:R-:W-:-:S05]  /*10c0*/  IMAD.MOV.U32 R5, RZ, RZ, 0x1 ;  /* 0x00000001ff057424 */ /* 0x000fca00078e00ff */
[----:B0-----:R-:W-:Y:S01]  /*10d0*/  STG.E desc[UR6][R2.64], R5 ;  /* 0x0000000502007986 */ /* 0x001fe2000c101906 */
[----:B------:R-:W-:Y:S05]  /*10e0*/  EXIT ;  /* 0x000000000000794d */ /* 0x000fea0003800000 */
.L_x_44:
        /* <DEDUP_REMOVED lines=9> */
.L_x_47:


//--------------------- .nv.shared.reserved.0     --------------------------
	.section	.nv.shared.reserved.0,"aw",@nobits
	.weak		__nv_reservedSMEM_offset_0_alias
	.size		__nv_reservedSMEM_offset_0_alias, 0, 64
	.other		__nv_reservedSMEM_offset_0_alias,@"STO_CUDA_RESERVED_SHARED STV_DEFAULT"
__nv_reservedSMEM_offset_0_alias:
	.zero		0
	.zero		64


//--------------------- .nv.constant0._Z10bfs_kernelPiS_iiS_S_S_S_S_iS_S_S_ --------------------------
	.section	.nv.constant0._Z10bfs_kernelPiS_iiS_S_S_S_S_iS_S_S_,"a",@progbits
	.sectionflags	@""
	.align	4
.nv.constant0._Z10bfs_kernelPiS_iiS_S_S_S_S_iS_S_S_:
	.zero		992


//--------------------- .nv.constant0._Z8ddefaultPiS_i --------------------------
	.section	.nv.constant0._Z8ddefaultPiS_i,"a",@progbits
	.sectionflags	@""
	.align	4
.nv.constant0._Z8ddefaultPiS_i:
	.zero		916


//--------------------- .nv.constant0._Z19push_relabel_kernelPiS_S_S_S_iiiiS_S_S_ --------------------------
	.section	.nv.constant0._Z19push_relabel_kernelPiS_S_S_S_iiiiS_S_S_,"a",@progbits
	.sectionflags	@""
	.align	4
.nv.constant0._Z19push_relabel_kernelPiS_S_S_S_iiiiS_S_S_:
	.zero		976


//--------------------- SYMBOLS --------------------------

	.type		.nv.reservedSmem.offset0,@object
	.size		.nv.reservedSmem.offset0,0x4
